	.target	sm_90a

	.elftype	@"ET_EXEC"


//--------------------- .note.nv.tkinfo           --------------------------
	.section	.note.nv.tkinfo,"",@"SHT_NOTE"
	.sectionflags	@"SHF_NOTE_NV_TKINFO"
	.tkinfo
        /*0018*/ 	.word	0x00000002
        /*0030*/ 	.string	""
        /*0030*/ 	.string	"ptxas"
        /*0030*/ 	.string	"Cuda compilation tools, release 13.0, V13.0.88"
        /*0030*/ 	.string	"Build cuda_13.0.r13.0/compiler.36424714_0"
        /*0030*/ 	.string	"-arch sm_90a -m 64 "



//--------------------- .note.nv.cuinfo           --------------------------
	.section	.note.nv.cuinfo,"",@"SHT_NOTE"
	.sectionflags	@"SHF_NOTE_NV_CUINFO"
        /*0018*/ 	.short	0x0002
        /*001a*/ 	.short	0x005a
        /*001c*/ 	.short	0x0082
	.zero		2


//--------------------- .nv.info                  --------------------------
	.section	.nv.info,"",@"SHT_CUDA_INFO"
	.align	4


	//----- nvinfo : EIATTR_REGCOUNT
	.align		4
        /*0000*/ 	.byte	0x04, 0x2f
        /*0002*/ 	.short	(.L_12 - .L_11)
	.align		4
.L_11:
        /*0004*/ 	.word	index@(_ZN7cutlass13device_kernelINS_4gemm6kernel13GemmUniversalIN4cute5tupleIJiiiiEEENS1_10collective13CollectiveMmaINS1_40MainloopSm90TmaGmmaWarpSpecializedSparseILi12ENS5_IJNS4_1CILi1EEENSA_ILi2EEESB_EEENS1_32KernelTmaWarpSpecializedPingpongEEENS5_IJNSA_ILi64EEENSA_ILi256EEESG_EEEaNS5_IJNS4_6LayoutINS5_IJiNS5_IJSC_iEEEiEEENS5_IJlNS5_IJSB_SC_EEElEEEEENSJ_INS5_IJNS5_IJSG_iEEESP_iEEENS5_IJNS5_IJSG_NSA_ILi4096EEEEEENS5_IJSB_lEEElEEEEEEEEaNS5_IJlSB_lEEENS4_8TiledMMAINS4_8MMA_AtomIJNS4_4SM904GMMA6SPARSE28GMMA_64x256x64_S32S8S8_SS_TNILNS11_9SparseSelE0EEEEEENSJ_INS5_IJSB_SB_SB_EEENS5_IJNSA_ILi0EEES18_S18_EEEEENS5_IJNS4_10UnderscoreES1B_S1B_EEEEENS4_23SM90_TMA_LOAD_MULTICASTENS4_14ComposedLayoutINS4_7SwizzleILi1ELi4ELi3EEENS4_25smem_sparse_ptr_flag_bitsILi2ELi8EEENSJ_INS5_IJNS5_IJSB_NSA_ILi8EEEEEENS5_IJSC_NSA_ILi32EEEEEEEEENS5_IJNS5_IJS18_SG_EEESM_EEEEEEEvNS4_8identityENS4_13SM90_TMA_LOADENS1F_INS1G_ILi2ELi4ELi3EEENS4_18smem_ptr_flag_bitsILi8EEENSJ_INS5_IJS1K_SG_EEENS5_IJSG_SB_EEEEEEEvS1T_EENS_8epilogue10collective6detail29Sm90TmaWarpSpecializedAdapterINS24_15DefaultEpilogueIiNS5_IJSB_llEEES28_NS23_6thread17LinearCombinationIiLi1EiiLNS29_9ScaleType4KindE0ELNS_15FloatRoundStyleE2EiEENS1_15EpilogueDefaultEEEEEvvEEEEvNT_6ParamsE)
        /*0008*/ 	.word	0x000000a8


	//----- nvinfo : EIATTR_FRAME_SIZE
	.align		4
.L_12:
        /*000c*/ 	.byte	0x04, 0x11
        /*000e*/ 	.short	(.L_14 - .L_13)
	.align		4
.L_13:
        /*0010*/ 	.word	index@(_ZN7cutlass13device_kernelINS_4gemm6kernel13GemmUniversalIN4cute5tupleIJiiiiEEENS1_10collective13CollectiveMmaINS1_40MainloopSm90TmaGmmaWarpSpecializedSparseILi12ENS5_IJNS4_1CILi1EEENSA_ILi2EEESB_EEENS1_32KernelTmaWarpSpecializedPingpongEEENS5_IJNSA_ILi64EEENSA_ILi256EEESG_EEEaNS5_IJNS4_6LayoutINS5_IJiNS5_IJSC_iEEEiEEENS5_IJlNS5_IJSB_SC_EEElEEEEENSJ_INS5_IJNS5_IJSG_iEEESP_iEEENS5_IJNS5_IJSG_NSA_ILi4096EEEEEENS5_IJSB_lEEElEEEEEEEEaNS5_IJlSB_lEEENS4_8TiledMMAINS4_8MMA_AtomIJNS4_4SM904GMMA6SPARSE28GMMA_64x256x64_S32S8S8_SS_TNILNS11_9SparseSelE0EEEEEENSJ_INS5_IJSB_SB_SB_EEENS5_IJNSA_ILi0EEES18_S18_EEEEENS5_IJNS4_10UnderscoreES1B_S1B_EEEEENS4_23SM90_TMA_LOAD_MULTICASTENS4_14ComposedLayoutINS4_7SwizzleILi1ELi4ELi3EEENS4_25smem_sparse_ptr_flag_bitsILi2ELi8EEENSJ_INS5_IJNS5_IJSB_NSA_ILi8EEEEEENS5_IJSC_NSA_ILi32EEEEEEEEENS5_IJNS5_IJS18_SG_EEESM_EEEEEEEvNS4_8identityENS4_13SM90_TMA_LOADENS1F_INS1G_ILi2ELi4ELi3EEENS4_18smem_ptr_flag_bitsILi8EEENSJ_INS5_IJS1K_SG_EEENS5_IJSG_SB_EEEEEEEvS1T_EENS_8epilogue10collective6detail29Sm90TmaWarpSpecializedAdapterINS24_15DefaultEpilogueIiNS5_IJSB_llEEES28_NS23_6thread17LinearCombinationIiLi1EiiLNS29_9ScaleType4KindE0ELNS_15FloatRoundStyleE2EiEENS1_15EpilogueDefaultEEEEEvvEEEEvNT_6ParamsE)
        /*0014*/ 	.word	0x00000000


	//----- nvinfo : EIATTR_MIN_STACK_SIZE
	.align		4
.L_14:
        /*0018*/ 	.byte	0x04, 0x12
        /*001a*/ 	.short	(.L_16 - .L_15)
	.align		4
.L_15:
        /*001c*/ 	.word	index@(_ZN7cutlass13device_kernelINS_4gemm6kernel13GemmUniversalIN4cute5tupleIJiiiiEEENS1_10collective13CollectiveMmaINS1_40MainloopSm90TmaGmmaWarpSpecializedSparseILi12ENS5_IJNS4_1CILi1EEENSA_ILi2EEESB_EEENS1_32KernelTmaWarpSpecializedPingpongEEENS5_IJNSA_ILi64EEENSA_ILi256EEESG_EEEaNS5_IJNS4_6LayoutINS5_IJiNS5_IJSC_iEEEiEEENS5_IJlNS5_IJSB_SC_EEElEEEEENSJ_INS5_IJNS5_IJSG_iEEESP_iEEENS5_IJNS5_IJSG_NSA_ILi4096EEEEEENS5_IJSB_lEEElEEEEEEEEaNS5_IJlSB_lEEENS4_8TiledMMAINS4_8MMA_AtomIJNS4_4SM904GMMA6SPARSE28GMMA_64x256x64_S32S8S8_SS_TNILNS11_9SparseSelE0EEEEEENSJ_INS5_IJSB_SB_SB_EEENS5_IJNSA_ILi0EEES18_S18_EEEEENS5_IJNS4_10UnderscoreES1B_S1B_EEEEENS4_23SM90_TMA_LOAD_MULTICASTENS4_14ComposedLayoutINS4_7SwizzleILi1ELi4ELi3EEENS4_25smem_sparse_ptr_flag_bitsILi2ELi8EEENSJ_INS5_IJNS5_IJSB_NSA_ILi8EEEEEENS5_IJSC_NSA_ILi32EEEEEEEEENS5_IJNS5_IJS18_SG_EEESM_EEEEEEEvNS4_8identityENS4_13SM90_TMA_LOADENS1F_INS1G_ILi2ELi4ELi3EEENS4_18smem_ptr_flag_bitsILi8EEENSJ_INS5_IJS1K_SG_EEENS5_IJSG_SB_EEEEEEEvS1T_EENS_8epilogue10collective6detail29Sm90TmaWarpSpecializedAdapterINS24_15DefaultEpilogueIiNS5_IJSB_llEEES28_NS23_6thread17LinearCombinationIiLi1EiiLNS29_9ScaleType4KindE0ELNS_15FloatRoundStyleE2EiEENS1_15EpilogueDefaultEEEEEvvEEEEvNT_6ParamsE)
        /*0020*/ 	.word	0x00000000
.L_16:


//--------------------- .nv.compat                --------------------------
	.section	.nv.compat,"",@"SHT_CUDA_COMPAT_INFO"
	.align	4
        /*0000*/ 	.byte	0x02, 0x09, 0x01, 0x00, 0x02, 0x02, 0x04, 0x00, 0x02, 0x05, 0x05, 0x00, 0x03, 0x07, 0x01, 0x01
        /*0010*/ 	.byte	0x02, 0x03, 0x01, 0x00, 0x02, 0x06, 0x01, 0x00, 0x04, 0x0b, 0x08, 0x00, 0x00, 0x00, 0x00, 0x00
        /*0020*/ 	.byte	0x00, 0x00, 0x00, 0x00


//--------------------- .nv.info._ZN7cutlass13device_kernelINS_4gemm6kernel13GemmUniversalIN4cute5tupleIJiiiiEEENS1_10collective13CollectiveMmaINS1_40MainloopSm90TmaGmmaWarpSpecializedSparseILi12ENS5_IJNS4_1CILi1EEENSA_ILi2EEESB_EEENS1_32KernelTmaWarpSpecializedPingpongEEENS5_IJNSA_ILi64EEENSA_ILi256EEESG_EEEaNS5_IJNS4_6LayoutINS5_IJiNS5_IJSC_iEEEiEEENS5_IJlNS5_IJSB_SC_EEElEEEEENSJ_INS5_IJNS5_IJSG_iEEESP_iEEENS5_IJNS5_IJSG_NSA_ILi4096EEEEEENS5_IJSB_lEEElEEEEEEEEaNS5_IJlSB_lEEENS4_8TiledMMAINS4_8MMA_AtomIJNS4_4SM904GMMA6SPARSE28GMMA_64x256x64_S32S8S8_SS_TNILNS11_9SparseSelE0EEEEEENSJ_INS5_IJSB_SB_SB_EEENS5_IJNSA_ILi0EEES18_S18_EEEEENS5_IJNS4_10UnderscoreES1B_S1B_EEEEENS4_23SM90_TMA_LOAD_MULTICASTENS4_14ComposedLayoutINS4_7SwizzleILi1ELi4ELi3EEENS4_25smem_sparse_ptr_flag_bitsILi2ELi8EEENSJ_INS5_IJNS5_IJSB_NSA_ILi8EEEEEENS5_IJSC_NSA_ILi32EEEEEEEEENS5_IJNS5_IJS18_SG_EEESM_EEEEEEEvNS4_8identityENS4_13SM90_TMA_LOADENS1F_INS1G_ILi2ELi4ELi3EEENS4_18smem_ptr_flag_bitsILi8EEENSJ_INS5_IJS1K_SG_EEENS5_IJSG_SB_EEEEEEEvS1T_EENS_8epilogue10collective6detail29Sm90TmaWarpSpecializedAdapterINS24_15DefaultEpilogueIiNS5_IJSB_llEEES28_NS23_6thread17LinearCombinationIiLi1EiiLNS29_9ScaleType4KindE0ELNS_15FloatRoundStyleE2EiEENS1_15EpilogueDefaultEEEEEvvEEEEvNT_6ParamsE --------------------------
	.section	.nv.info._ZN7cutlass13device_kernelINS_4gemm6kernel13GemmUniversalIN4cute5tupleIJiiiiEEENS1_10collective13CollectiveMmaINS1_40MainloopSm90TmaGmmaWarpSpecializedSparseILi12ENS5_IJNS4_1CILi1EEENSA_ILi2EEESB_EEENS1_32KernelTmaWarpSpecializedPingpongEEENS5_IJNSA_ILi64EEENSA_ILi256EEESG_EEEaNS5_IJNS4_6LayoutINS5_IJiNS5_IJSC_iEEEiEEENS5_IJlNS5_IJSB_SC_EEElEEEEENSJ_INS5_IJNS5_IJSG_iEEESP_iEEENS5_IJNS5_IJSG_NSA_ILi4096EEEEEENS5_IJSB_lEEElEEEEEEEEaNS5_IJlSB_lEEENS4_8TiledMMAINS4_8MMA_AtomIJNS4_4SM904GMMA6SPARSE28GMMA_64x256x64_S32S8S8_SS_TNILNS11_9SparseSelE0EEEEEENSJ_INS5_IJSB_SB_SB_EEENS5_IJNSA_ILi0EEES18_S18_EEEEENS5_IJNS4_10UnderscoreES1B_S1B_EEEEENS4_23SM90_TMA_LOAD_MULTICASTENS4_14ComposedLayoutINS4_7SwizzleILi1ELi4ELi3EEENS4_25smem_sparse_ptr_flag_bitsILi2ELi8EEENSJ_INS5_IJNS5_IJSB_NSA_ILi8EEEEEENS5_IJSC_NSA_ILi32EEEEEEEEENS5_IJNS5_IJS18_SG_EEESM_EEEEEEEvNS4_8identityENS4_13SM90_TMA_LOADENS1F_INS1G_ILi2ELi4ELi3EEENS4_18smem_ptr_flag_bitsILi8EEENSJ_INS5_IJS1K_SG_EEENS5_IJSG_SB_EEEEEEEvS1T_EENS_8epilogue10collective6detail29Sm90TmaWarpSpecializedAdapterINS24_15DefaultEpilogueIiNS5_IJSB_llEEES28_NS23_6thread17LinearCombinationIiLi1EiiLNS29_9ScaleType4KindE0ELNS_15FloatRoundStyleE2EiEENS1_15EpilogueDefaultEEEEEvvEEEEvNT_6ParamsE,"",@"SHT_CUDA_INFO"
	.sectionflags	@""
	.align	4


	//----- nvinfo : EIATTR_CUDA_API_VERSION
	.align		4
        /*0000*/ 	.byte	0x04, 0x37
        /*0002*/ 	.short	(.L_18 - .L_17)
.L_17:
        /*0004*/ 	.word	0x00000082


	//----- nvinfo : EIATTR_KPARAM_INFO
	.align		4
.L_18:
        /*0008*/ 	.byte	0x04, 0x17
        /*000a*/ 	.short	(.L_20 - .L_19)
.L_19:
        /*000c*/ 	.word	0x00000000
        /*0010*/ 	.short	0x0000
        /*0012*/ 	.short	0x0070
        /*0014*/ 	.byte	0x00, 0xf0, 0x01, 0x14


	//----- nvinfo : EIATTR_SPARSE_MMA_MASK
	.align		4
.L_20:
        /*0018*/ 	.byte	0x03, 0x50
        /*001a*/ 	.short	0x0004


	//----- nvinfo : EIATTR_MAXREG_COUNT
	.align		4
        /*001c*/ 	.byte	0x03, 0x1b
        /*001e*/ 	.short	0x00a8


	//----- nvinfo : EIATTR_NUM_BARRIERS
	.align		4
        /*0020*/ 	.byte	0x02, 0x4c
        /*0022*/ 	.byte	0x01
	.zero		1


	//----- nvinfo : EIATTR_MERCURY_ISA_VERSION
	.align		4
        /*0024*/ 	.byte	0x03, 0x5f
        /*0026*/ 	.short	0x0101


	//----- nvinfo : EIATTR_INT_WARP_WIDE_INSTR_OFFSETS
	.align		4
        /*0028*/ 	.byte	0x04, 0x31
        /*002a*/ 	.short	(.L_22 - .L_21)


	//   ....[0]....
.L_21:
        /*002c*/ 	.word	0x00000610


	//   ....[1]....
        /*0030*/ 	.word	0x00000650


	//   ....[2]....
        /*0034*/ 	.word	0x00000790


	//   ....[3]....
        /*0038*/ 	.word	0x000007a0


	//   ....[4]....
        /*003c*/ 	.word	0x000007b0


	//   ....[5]....
        /*0040*/ 	.word	0x000007d0


	//   ....[6]....
        /*0044*/ 	.word	0x00000870


	//   ....[7]....
        /*0048*/ 	.word	0x000008d0


	//----- nvinfo : EIATTR_COOP_GROUP_MASK_REGIDS
	.align		4
.L_22:
        /*004c*/ 	.byte	0x04, 0x29
        /*004e*/ 	.short	(.L_24 - .L_23)


	//   ....[0]....
.L_23:
        /*0050*/ 	.word	0xffffffff


	//   ....[1]....
        /*0054*/ 	.word	0xffffffff


	//   ....[2]....
        /*0058*/ 	.word	0xffffffff


	//   ....[3]....
        /*005c*/ 	.word	0xffffffff


	//   ....[4]....
        /*0060*/ 	.word	0xffffffff


	//   ....[5]....
        /*0064*/ 	.word	0xffffffff


	//   ....[6]....
        /*0068*/ 	.word	0xffffffff


	//----- nvinfo : EIATTR_COOP_GROUP_INSTR_OFFSETS
	.align		4
.L_24:
        /*006c*/ 	.byte	0x04, 0x28
        /*006e*/ 	.short	(.L_26 - .L_25)


	//   ....[0]....
.L_25:
        /*0070*/ 	.word	0x00000060


	//   ....[1]....
        /*0074*/ 	.word	0x00000070


	//   ....[2]....
        /*0078*/ 	.word	0x00000160


	//   ....[3]....
        /*007c*/ 	.word	0x00000430


	//   ....[4]....
        /*0080*/ 	.word	0x00000470


	//   ....[5]....
        /*0084*/ 	.word	0x000004f0


	//   ....[6]....
        /*0088*/ 	.word	0x00000a30


	//----- nvinfo : EIATTR_REG_RECONFIG
	.align		4
.L_26:
        /*008c*/ 	.byte	0x01, 0x54
	.zero		2


	//----- nvinfo : EIATTR_MBARRIER_INSTR_OFFSETS
	.align		4
        /*0090*/ 	.byte	0x04, 0x39
        /*0092*/ 	.short	(.L_28 - .L_27)


	//   ....[0]....
.L_27:
        /*0094*/ 	.word	0x00000290
        /*0098*/ 	.word	0x000000ff
        /*009c*/ 	.word	0x00000000
        /*00a0*/ 	.short	0x0100
        /*00a2*/ 	.byte	0x08
	.zero		1


	//   ....[1]....
        /*00a4*/ 	.word	0x000002a0
        /*00a8*/ 	.word	0x000000ff
        /*00ac*/ 	.word	0x00000060
        /*00b0*/ 	.short	0x0100
        /*00b2*/ 	.byte	0x08
	.zero		1


	//   ....[2]....
        /*00b4*/ 	.word	0x000002b0
        /*00b8*/ 	.word	0x000000ff
        /*00bc*/ 	.word	0x00000008
        /*00c0*/ 	.short	0x0100
        /*00c2*/ 	.byte	0x08
	.zero		1


	//   ....[3]....
        /*00c4*/ 	.word	0x000002c0
        /*00c8*/ 	.word	0x000000ff
        /*00cc*/ 	.word	0x00000068
        /*00d0*/ 	.short	0x0100
        /*00d2*/ 	.byte	0x08
	.zero		1


	//   ....[4]....
        /*00d4*/ 	.word	0x000002d0
        /*00d8*/ 	.word	0x000000ff
        /*00dc*/ 	.word	0x00000010
        /*00e0*/ 	.short	0x0100
        /*00e2*/ 	.byte	0x08
	.zero		1


	//   ....[5]....
        /*00e4*/ 	.word	0x000002e0
        /*00e8*/ 	.word	0x000000ff
        /*00ec*/ 	.word	0x00000070
        /*00f0*/ 	.short	0x0100
        /*00f2*/ 	.byte	0x08
	.zero		1


	//   ....[6]....
        /*00f4*/ 	.word	0x000002f0
        /*00f8*/ 	.word	0x000000ff
        /*00fc*/ 	.word	0x00000018
        /*0100*/ 	.short	0x0100
        /*0102*/ 	.byte	0x08
	.zero		1


	//   ....[7]....
        /*0104*/ 	.word	0x00000300
        /*0108*/ 	.word	0x000000ff
        /*010c*/ 	.word	0x00000078
        /*0110*/ 	.short	0x0100
        /*0112*/ 	.byte	0x08
	.zero		1


	//   ....[8]....
        /*0114*/ 	.word	0x00000310
        /*0118*/ 	.word	0x000000ff
        /*011c*/ 	.word	0x00000020
        /*0120*/ 	.short	0x0100
        /*0122*/ 	.byte	0x08
	.zero		1


	//   ....[9]....
        /*0124*/ 	.word	0x00000320
        /*0128*/ 	.word	0x000000ff
        /*012c*/ 	.word	0x00000080
        /*0130*/ 	.short	0x0100
        /*0132*/ 	.byte	0x08
	.zero		1


	//   ....[10]....
        /*0134*/ 	.word	0x00000330
        /*0138*/ 	.word	0x000000ff
        /*013c*/ 	.word	0x00000028
        /*0140*/ 	.short	0x0100
        /*0142*/ 	.byte	0x08
	.zero		1


	//   ....[11]....
        /*0144*/ 	.word	0x00000340
        /*0148*/ 	.word	0x000000ff
        /*014c*/ 	.word	0x00000088
        /*0150*/ 	.short	0x0100
        /*0152*/ 	.byte	0x08
	.zero		1


	//   ....[12]....
        /*0154*/ 	.word	0x00000350
        /*0158*/ 	.word	0x000000ff
        /*015c*/ 	.word	0x00000030
        /*0160*/ 	.short	0x0100
        /*0162*/ 	.byte	0x08
	.zero		1


	//   ....[13]....
        /*0164*/ 	.word	0x00000360
        /*0168*/ 	.word	0x000000ff
        /*016c*/ 	.word	0x00000090
        /*0170*/ 	.short	0x0100
        /*0172*/ 	.byte	0x08
	.zero		1


	//   ....[14]....
        /*0174*/ 	.word	0x00000370
        /*0178*/ 	.word	0x000000ff
        /*017c*/ 	.word	0x00000038
        /*0180*/ 	.short	0x0100
        /*0182*/ 	.byte	0x08
	.zero		1


	//   ....[15]....
        /*0184*/ 	.word	0x00000380
        /*0188*/ 	.word	0x000000ff
        /*018c*/ 	.word	0x00000098
        /*0190*/ 	.short	0x0100
        /*0192*/ 	.byte	0x08
	.zero		1


	//   ....[16]....
        /*0194*/ 	.word	0x00000390
        /*0198*/ 	.word	0x000000ff
        /*019c*/ 	.word	0x00000040
        /*01a0*/ 	.short	0x0100
        /*01a2*/ 	.byte	0x08
	.zero		1


	//   ....[17]....
        /*01a4*/ 	.word	0x000003a0
        /*01a8*/ 	.word	0x000000ff
        /*01ac*/ 	.word	0x000000a0
        /*01b0*/ 	.short	0x0100
        /*01b2*/ 	.byte	0x08
	.zero		1


	//   ....[18]....
        /*01b4*/ 	.word	0x000003b0
        /*01b8*/ 	.word	0x000000ff
        /*01bc*/ 	.word	0x00000048
        /*01c0*/ 	.short	0x0100
        /*01c2*/ 	.byte	0x08
	.zero		1


	//   ....[19]....
        /*01c4*/ 	.word	0x000003c0
        /*01c8*/ 	.word	0x000000ff
        /*01cc*/ 	.word	0x000000a8
        /*01d0*/ 	.short	0x0100
        /*01d2*/ 	.byte	0x08
	.zero		1


	//   ....[20]....
        /*01d4*/ 	.word	0x000003d0
        /*01d8*/ 	.word	0x000000ff
        /*01dc*/ 	.word	0x00000050
        /*01e0*/ 	.short	0x0100
        /*01e2*/ 	.byte	0x08
	.zero		1


	//   ....[21]....
        /*01e4*/ 	.word	0x000003e0
        /*01e8*/ 	.word	0x000000ff
        /*01ec*/ 	.word	0x000000b0
        /*01f0*/ 	.short	0x0100
        /*01f2*/ 	.byte	0x08
	.zero		1


	//   ....[22]....
        /*01f4*/ 	.word	0x000003f0
        /*01f8*/ 	.word	0x000000ff
        /*01fc*/ 	.word	0x00000058
        /*0200*/ 	.short	0x0100
        /*0202*/ 	.byte	0x08
	.zero		1


	//   ....[23]....
        /*0204*/ 	.word	0x00000400
        /*0208*/ 	.word	0x000000ff
        /*020c*/ 	.word	0x000000b8
        /*0210*/ 	.short	0x0100
        /*0212*/ 	.byte	0x08
	.zero		1


	//   ....[24]....
        /*0214*/ 	.word	0x00000900
        /*0218*/ 	.word	0x000000ff
        /*021c*/ 	.word	0x000000f0
        /*0220*/ 	.short	0x0100
        /*0222*/ 	.byte	0x09
	.zero		1


	//   ....[25]....
        /*0224*/ 	.word	0x00000990
        /*0228*/ 	.word	0x000000ff
        /*022c*/ 	.word	0x000000f8
        /*0230*/ 	.short	0x0100
        /*0232*/ 	.byte	0x09
	.zero		1


	//   ....[26]....
        /*0234*/ 	.word	0x000009b0
        /*0238*/ 	.word	0x000000ff
        /*023c*/ 	.word	0x000000d0
        /*0240*/ 	.short	0x0100
        /*0242*/ 	.byte	0x0a
	.zero		1


	//   ....[27]....
        /*0244*/ 	.word	0x000009c0
        /*0248*/ 	.word	0x000000ff
        /*024c*/ 	.word	0x000000d8
        /*0250*/ 	.short	0x0100
        /*0252*/ 	.byte	0x0a
	.zero		1


	//   ....[28]....
        /*0254*/ 	.word	0x000009d0
        /*0258*/ 	.word	0x000000ff
        /*025c*/ 	.word	0x000000e0
        /*0260*/ 	.short	0x0100
        /*0262*/ 	.byte	0x0a
	.zero		1


	//   ....[29]....
        /*0264*/ 	.word	0x000009e0
        /*0268*/ 	.word	0x000000ff
        /*026c*/ 	.word	0x000000e8
        /*0270*/ 	.short	0x0100
        /*0272*/ 	.byte	0x0a
	.zero		1


	//   ....[30]....
        /*0274*/ 	.word	0x000017e0
        /*0278*/ 	.word	0x000000ff
        /*027c*/ 	.word	0xfffffff8
        /*0280*/ 	.short	0x010a
        /*0282*/ 	.byte	0x0c
	.zero		1


	//   ....[31]....
        /*0284*/ 	.word	0x00001cb0
        /*0288*/ 	.word	0x000000ff
        /*028c*/ 	.word	0x00000000
        /*0290*/ 	.short	0x010a
        /*0292*/ 	.byte	0x08
	.zero		1


	//   ....[32]....
        /*0294*/ 	.word	0x00001d10
        /*0298*/ 	.word	0x000000ff
        /*029c*/ 	.word	0x00000000
        /*02a0*/ 	.short	0x010a
        /*02a2*/ 	.byte	0x08
	.zero		1


	//   ....[33]....
        /*02a4*/ 	.word	0x00001e90
        /*02a8*/ 	.word	0x00000015
        /*02ac*/ 	.word	0x00000000
        /*02b0*/ 	.short	0x0101
        /*02b2*/ 	.byte	0x3f
	.zero		1


	//   ....[34]....
        /*02b4*/ 	.word	0x00002010
        /*02b8*/ 	.word	0x00000014
        /*02bc*/ 	.word	0x00000000
        /*02c0*/ 	.short	0x0101
        /*02c2*/ 	.byte	0x12
	.zero		1


	//   ....[35]....
        /*02c4*/ 	.word	0x00002060
        /*02c8*/ 	.word	0x000000ff
        /*02cc*/ 	.word	0x00000008
        /*02d0*/ 	.short	0x010a
        /*02d2*/ 	.byte	0x0c
	.zero		1


	//   ....[36]....
        /*02d4*/ 	.word	0x0000b4a0
        /*02d8*/ 	.word	0x00000004
        /*02dc*/ 	.word	0x00000000
        /*02e0*/ 	.short	0x0101
        /*02e2*/ 	.byte	0x12
	.zero		1


	//   ....[37]....
        /*02e4*/ 	.word	0x0000be10
        /*02e8*/ 	.word	0x00000014
        /*02ec*/ 	.word	0x00000060
        /*02f0*/ 	.short	0x010a
        /*02f2*/ 	.byte	0x3f
	.zero		1


	//   ....[38]....
        /*02f4*/ 	.word	0x0000c260
        /*02f8*/ 	.word	0x0000000a
        /*02fc*/ 	.word	0x000000f8
        /*0300*/ 	.short	0x0101
        /*0302*/ 	.byte	0x3f
	.zero		1


	//   ....[39]....
        /*0304*/ 	.word	0x0000c9d0
        /*0308*/ 	.word	0x00000005
        /*030c*/ 	.word	0x00000000
        /*0310*/ 	.short	0x010a
        /*0312*/ 	.byte	0x3f
	.zero		1


	//   ....[40]....
        /*0314*/ 	.word	0x0000ca50
        /*0318*/ 	.word	0x00000007
        /*031c*/ 	.word	0x00000000
        /*0320*/ 	.short	0x010a
        /*0322*/ 	.byte	0x3f
	.zero		1


	//   ....[41]....
        /*0324*/ 	.word	0x0000cae0
        /*0328*/ 	.word	0x00000006
        /*032c*/ 	.word	0x00000000
        /*0330*/ 	.short	0x010a
        /*0332*/ 	.byte	0x3f
	.zero		1


	//   ....[42]....
        /*0334*/ 	.word	0x0000cb70
        /*0338*/ 	.word	0x00000009
        /*033c*/ 	.word	0x00000000
        /*0340*/ 	.short	0x010a
        /*0342*/ 	.byte	0x3f
	.zero		1


	//   ....[43]....
        /*0344*/ 	.word	0x0000cc00
        /*0348*/ 	.word	0x00000006
        /*034c*/ 	.word	0x00000000
        /*0350*/ 	.short	0x010a
        /*0352*/ 	.byte	0x3f
	.zero		1


	//   ....[44]....
        /*0354*/ 	.word	0x0000cc90
        /*0358*/ 	.word	0x00000009
        /*035c*/ 	.word	0x00000000
        /*0360*/ 	.short	0x010a
        /*0362*/ 	.byte	0x3f
	.zero		1


	//   ....[45]....
        /*0364*/ 	.word	0x0000cd20
        /*0368*/ 	.word	0x00000006
        /*036c*/ 	.word	0x00000000
        /*0370*/ 	.short	0x010a
        /*0372*/ 	.byte	0x3f
	.zero		1


	//   ....[46]....
        /*0374*/ 	.word	0x0000cdb0
        /*0378*/ 	.word	0x00000009
        /*037c*/ 	.word	0x00000000
        /*0380*/ 	.short	0x010a
        /*0382*/ 	.byte	0x3f
	.zero		1


	//   ....[47]....
        /*0384*/ 	.word	0x0000ce40
        /*0388*/ 	.word	0x00000006
        /*038c*/ 	.word	0x00000000
        /*0390*/ 	.short	0x010a
        /*0392*/ 	.byte	0x3f
	.zero		1


	//   ....[48]....
        /*0394*/ 	.word	0x0000ced0
        /*0398*/ 	.word	0x00000009
        /*039c*/ 	.word	0x00000000
        /*03a0*/ 	.short	0x010a
        /*03a2*/ 	.byte	0x3f
	.zero		1


	//   ....[49]....
        /*03a4*/ 	.word	0x0000cf60
        /*03a8*/ 	.word	0x00000006
        /*03ac*/ 	.word	0x00000000
        /*03b0*/ 	.short	0x010a
        /*03b2*/ 	.byte	0x3f
	.zero		1


	//   ....[50]....
        /*03b4*/ 	.word	0x0000cff0
        /*03b8*/ 	.word	0x00000003
        /*03bc*/ 	.word	0x00000000
        /*03c0*/ 	.short	0x010a
        /*03c2*/ 	.byte	0x3f
	.zero		1


	//   ....[51]....
        /*03c4*/ 	.word	0x0000d060
        /*03c8*/ 	.word	0x00000014
        /*03cc*/ 	.word	0xfffffff8
        /*03d0*/ 	.short	0x010a
        /*03d2*/ 	.byte	0x3f
	.zero		1


	//   ....[52]....
        /*03d4*/ 	.word	0x0000d0c0
        /*03d8*/ 	.word	0x00000017
        /*03dc*/ 	.word	0x00000000
        /*03e0*/ 	.short	0x010a
        /*03e2*/ 	.byte	0x3f
	.zero		1


	//   ....[53]....
        /*03e4*/ 	.word	0x0000d120
        /*03e8*/ 	.word	0x00000014
        /*03ec*/ 	.word	0x00000008
        /*03f0*/ 	.short	0x010a
        /*03f2*/ 	.byte	0x3f
	.zero		1


	//   ....[54]....
        /*03f4*/ 	.word	0x0000d1f0
        /*03f8*/ 	.word	0x00000014
        /*03fc*/ 	.word	0x00000060
        /*0400*/ 	.short	0x010a
        /*0402*/ 	.byte	0x3f
	.zero		1


	//   ....[55]....
        /*0404*/ 	.word	0x0000d2d0
        /*0408*/ 	.word	0x00000005
        /*040c*/ 	.word	0x00000000
        /*0410*/ 	.short	0x010a
        /*0412*/ 	.byte	0x3f
	.zero		1


	//   ....[56]....
        /*0414*/ 	.word	0x0000d320
        /*0418*/ 	.word	0x00000007
        /*041c*/ 	.word	0x00000000
        /*0420*/ 	.short	0x010a
        /*0422*/ 	.byte	0x3f
	.zero		1


	//   ....[57]....
        /*0424*/ 	.word	0x0000d370
        /*0428*/ 	.word	0x00000006
        /*042c*/ 	.word	0x00000000
        /*0430*/ 	.short	0x010a
        /*0432*/ 	.byte	0x3f
	.zero		1


	//   ....[58]....
        /*0434*/ 	.word	0x0000d3c0
        /*0438*/ 	.word	0x00000009
        /*043c*/ 	.word	0x00000000
        /*0440*/ 	.short	0x010a
        /*0442*/ 	.byte	0x3f
	.zero		1


	//   ....[59]....
        /*0444*/ 	.word	0x0000d410
        /*0448*/ 	.word	0x00000006
        /*044c*/ 	.word	0x00000000
        /*0450*/ 	.short	0x010a
        /*0452*/ 	.byte	0x3f
	.zero		1


	//   ....[60]....
        /*0454*/ 	.word	0x0000d460
        /*0458*/ 	.word	0x00000009
        /*045c*/ 	.word	0x00000000
        /*0460*/ 	.short	0x010a
        /*0462*/ 	.byte	0x3f
	.zero		1


	//   ....[61]....
        /*0464*/ 	.word	0x0000d4b0
        /*0468*/ 	.word	0x00000006
        /*046c*/ 	.word	0x00000000
        /*0470*/ 	.short	0x010a
        /*0472*/ 	.byte	0x3f
	.zero		1


	//   ....[62]....
        /*0474*/ 	.word	0x0000d500
        /*0478*/ 	.word	0x00000009
        /*047c*/ 	.word	0x00000000
        /*0480*/ 	.short	0x010a
        /*0482*/ 	.byte	0x3f
	.zero		1


	//   ....[63]....
        /*0484*/ 	.word	0x0000d550
        /*0488*/ 	.word	0x00000006
        /*048c*/ 	.word	0x00000000
        /*0490*/ 	.short	0x010a
        /*0492*/ 	.byte	0x3f
	.zero		1


	//   ....[64]....
        /*0494*/ 	.word	0x0000d5a0
        /*0498*/ 	.word	0x00000009
        /*049c*/ 	.word	0x00000000
        /*04a0*/ 	.short	0x010a
        /*04a2*/ 	.byte	0x3f
	.zero		1


	//   ....[65]....
        /*04a4*/ 	.word	0x0000d5f0
        /*04a8*/ 	.word	0x00000006
        /*04ac*/ 	.word	0x00000000
        /*04b0*/ 	.short	0x010a
        /*04b2*/ 	.byte	0x3f
	.zero		1


	//----- nvinfo : EIATTR_NUM_MBARRIERS
	.align		4
.L_28:
        /*04b4*/ 	.byte	0x03, 0x38
        /*04b6*/ 	.short	0x001e


	//----- nvinfo : EIATTR_EXIT_INSTR_OFFSETS
	.align		4
        /*04b8*/ 	.byte	0x04, 0x1c
        /*04ba*/ 	.short	(.L_30 - .L_29)


	//   ....[0]....
.L_29:
        /*04bc*/ 	.word	0x00001480


	//   ....[1]....
        /*04c0*/ 	.word	0x000014e0


	//   ....[2]....
        /*04c4*/ 	.word	0x0000bab0


	//   ....[3]....
        /*04c8*/ 	.word	0x0000bae0


	//   ....[4]....
        /*04cc*/ 	.word	0x0000d040


	//----- nvinfo : EIATTR_MAX_THREADS
	.align		4
.L_30:
        /*04d0*/ 	.byte	0x04, 0x05
        /*04d2*/ 	.short	(.L_32 - .L_31)
.L_31:
        /*04d4*/ 	.word	0x00000180
        /*04d8*/ 	.word	0x00000001
        /*04dc*/ 	.word	0x00000001


	//----- nvinfo : EIATTR_CRS_STACK_SIZE
	.align		4
.L_32:
        /*04e0*/ 	.byte	0x04, 0x1e
        /*04e2*/ 	.short	(.L_34 - .L_33)
.L_33:
        /*04e4*/ 	.word	0x00000000


	//----- nvinfo : EIATTR_CBANK_PARAM_SIZE
	.align		4
.L_34:
        /*04e8*/ 	.byte	0x03, 0x19
        /*04ea*/ 	.short	0x0570


	//----- nvinfo : EIATTR_PARAM_CBANK
	.align		4
        /*04ec*/ 	.byte	0x04, 0x0a
        /*04ee*/ 	.short	(.L_36 - .L_35)
	.align		4
.L_35:
        /*04f0*/ 	.word	index@(.nv.constant0._ZN7cutlass13device_kernelINS_4gemm6kernel13GemmUniversalIN4cute5tupleIJiiiiEEENS1_10collective13CollectiveMmaINS1_40MainloopSm90TmaGmmaWarpSpecializedSparseILi12ENS5_IJNS4_1CILi1EEENSA_ILi2EEESB_EEENS1_32KernelTmaWarpSpecializedPingpongEEENS5_IJNSA_ILi64EEENSA_ILi256EEESG_EEEaNS5_IJNS4_6LayoutINS5_IJiNS5_IJSC_iEEEiEEENS5_IJlNS5_IJSB_SC_EEElEEEEENSJ_INS5_IJNS5_IJSG_iEEESP_iEEENS5_IJNS5_IJSG_NSA_ILi4096EEEEEENS5_IJSB_lEEElEEEEEEEEaNS5_IJlSB_lEEENS4_8TiledMMAINS4_8MMA_AtomIJNS4_4SM904GMMA6SPARSE28GMMA_64x256x64_S32S8S8_SS_TNILNS11_9SparseSelE0EEEEEENSJ_INS5_IJSB_SB_SB_EEENS5_IJNSA_ILi0EEES18_S18_EEEEENS5_IJNS4_10UnderscoreES1B_S1B_EEEEENS4_23SM90_TMA_LOAD_MULTICASTENS4_14ComposedLayoutINS4_7SwizzleILi1ELi4ELi3EEENS4_25smem_sparse_ptr_flag_bitsILi2ELi8EEENSJ_INS5_IJNS5_IJSB_NSA_ILi8EEEEEENS5_IJSC_NSA_ILi32EEEEEEEEENS5_IJNS5_IJS18_SG_EEESM_EEEEEEEvNS4_8identityENS4_13SM90_TMA_LOADENS1F_INS1G_ILi2ELi4ELi3EEENS4_18smem_ptr_flag_bitsILi8EEENSJ_INS5_IJS1K_SG_EEENS5_IJSG_SB_EEEEEEEvS1T_EENS_8epilogue10collective6detail29Sm90TmaWarpSpecializedAdapterINS24_15DefaultEpilogueIiNS5_IJSB_llEEES28_NS23_6thread17LinearCombinationIiLi1EiiLNS29_9ScaleType4KindE0ELNS_15FloatRoundStyleE2EiEENS1_15EpilogueDefaultEEEEEvvEEEEvNT_6ParamsE)
        /*04f4*/ 	.short	0x0210
        /*04f6*/ 	.short	0x0570


	//----- nvinfo : EIATTR_SW_WAR
	.align		4
.L_36:
        /*04f8*/ 	.byte	0x04, 0x36
        /*04fa*/ 	.short	(.L_38 - .L_37)
.L_37:
        /*04fc*/ 	.word	0x00000008
.L_38:


//--------------------- .nv.callgraph             --------------------------
	.section	.nv.callgraph,"",@"SHT_CUDA_CALLGRAPH"
	.align	4
	.sectionentsize	8
	.align		4
        /*0000*/ 	.word	0x00000000
	.align		4
        /*0004*/ 	.word	0xffffffff
	.align		4
        /*0008*/ 	.word	0x00000000
	.align		4
        /*000c*/ 	.word	0xfffffffe
	.align		4
        /*0010*/ 	.word	0x00000000
	.align		4
        /*0014*/ 	.word	0xfffffffd
	.align		4
        /*0018*/ 	.word	0x00000000
	.align		4
        /*001c*/ 	.word	0xfffffffc


//--------------------- .nv.constant4             --------------------------
	.section	.nv.constant4,"a",@progbits
	.align	8
	.align		8
.nv.constant4:
        /*0000*/ 	.dword	_ZN39_INTERNAL_4f9b3219_4_k_cu_73762dce_26674cuda3std3__45__cpo5beginE
	.align		8
        /*0008*/ 	.dword	_ZN39_INTERNAL_4f9b3219_4_k_cu_73762dce_26674cuda3std3__45__cpo3endE
	.align		8
        /*0010*/ 	.dword	_ZN39_INTERNAL_4f9b3219_4_k_cu_73762dce_26674cuda3std3__45__cpo6cbeginE
	.align		8
        /*0018*/ 	.dword	_ZN39_INTERNAL_4f9b3219_4_k_cu_73762dce_26674cuda3std3__45__cpo4cendE
	.align		8
        /*0020*/ 	.dword	_ZN39_INTERNAL_4f9b3219_4_k_cu_73762dce_26674cuda3std3__441_GLOBAL__N__4f9b3219_4_k_cu_73762dce_26676ignoreE
	.align		8
        /*0028*/ 	.dword	_ZN39_INTERNAL_4f9b3219_4_k_cu_73762dce_26674cuda3std3__419piecewise_constructE
	.align		8
        /*0030*/ 	.dword	_ZN39_INTERNAL_4f9b3219_4_k_cu_73762dce_26674cuda3std3__48in_placeE
	.align		8
        /*0038*/ 	.dword	_ZN39_INTERNAL_4f9b3219_4_k_cu_73762dce_26674cuda3std6ranges3__45__cpo4swapE
	.align		8
        /*0040*/ 	.dword	_ZN39_INTERNAL_4f9b3219_4_k_cu_73762dce_26674cuda3std6ranges3__45__cpo9iter_moveE
	.align		8
        /*0048*/ 	.dword	_ZN39_INTERNAL_4f9b3219_4_k_cu_73762dce_26674cute7productE
	.align		8
        /*0050*/ 	.dword	_ZN39_INTERNAL_4f9b3219_4_k_cu_73762dce_26674cute1_E


//--------------------- .text._ZN7cutlass13device_kernelINS_4gemm6kernel13GemmUniversalIN4cute5tupleIJiiiiEEENS1_10collective13CollectiveMmaINS1_40MainloopSm90TmaGmmaWarpSpecializedSparseILi12ENS5_IJNS4_1CILi1EEENSA_ILi2EEESB_EEENS1_32KernelTmaWarpSpecializedPingpongEEENS5_IJNSA_ILi64EEENSA_ILi256EEESG_EEEaNS5_IJNS4_6LayoutINS5_IJiNS5_IJSC_iEEEiEEENS5_IJlNS5_IJSB_SC_EEElEEEEENSJ_INS5_IJNS5_IJSG_iEEESP_iEEENS5_IJNS5_IJSG_NSA_ILi4096EEEEEENS5_IJSB_lEEElEEEEEEEEaNS5_IJlSB_lEEENS4_8TiledMMAINS4_8MMA_AtomIJNS4_4SM904GMMA6SPARSE28GMMA_64x256x64_S32S8S8_SS_TNILNS11_9SparseSelE0EEEEEENSJ_INS5_IJSB_SB_SB_EEENS5_IJNSA_ILi0EEES18_S18_EEEEENS5_IJNS4_10UnderscoreES1B_S1B_EEEEENS4_23SM90_TMA_LOAD_MULTICASTENS4_14ComposedLayoutINS4_7SwizzleILi1ELi4ELi3EEENS4_25smem_sparse_ptr_flag_bitsILi2ELi8EEENSJ_INS5_IJNS5_IJSB_NSA_ILi8EEEEEENS5_IJSC_NSA_ILi32EEEEEEEEENS5_IJNS5_IJS18_SG_EEESM_EEEEEEEvNS4_8identityENS4_13SM90_TMA_LOADENS1F_INS1G_ILi2ELi4ELi3EEENS4_18smem_ptr_flag_bitsILi8EEENSJ_INS5_IJS1K_SG_EEENS5_IJSG_SB_EEEEEEEvS1T_EENS_8epilogue10collective6detail29Sm90TmaWarpSpecializedAdapterINS24_15DefaultEpilogueIiNS5_IJSB_llEEES28_NS23_6thread17LinearCombinationIiLi1EiiLNS29_9ScaleType4KindE0ELNS_15FloatRoundStyleE2EiEENS1_15EpilogueDefaultEEEEEvvEEEEvNT_6ParamsE --------------------------
	.section	.text._ZN7cutlass13device_kernelINS_4gemm6kernel13GemmUniversalIN4cute5tupleIJiiiiEEENS1_10collective13CollectiveMmaINS1_40MainloopSm90TmaGmmaWarpSpecializedSparseILi12ENS5_IJNS4_1CILi1EEENSA_ILi2EEESB_EEENS1_32KernelTmaWarpSpecializedPingpongEEENS5_IJNSA_ILi64EEENSA_ILi256EEESG_EEEaNS5_IJNS4_6LayoutINS5_IJiNS5_IJSC_iEEEiEEENS5_IJlNS5_IJSB_SC_EEElEEEEENSJ_INS5_IJNS5_IJSG_iEEESP_iEEENS5_IJNS5_IJSG_NSA_ILi4096EEEEEENS5_IJSB_lEEElEEEEEEEEaNS5_IJlSB_lEEENS4_8TiledMMAINS4_8MMA_AtomIJNS4_4SM904GMMA6SPARSE28GMMA_64x256x64_S32S8S8_SS_TNILNS11_9SparseSelE0EEEEEENSJ_INS5_IJSB_SB_SB_EEENS5_IJNSA_ILi0EEES18_S18_EEEEENS5_IJNS4_10UnderscoreES1B_S1B_EEEEENS4_23SM90_TMA_LOAD_MULTICASTENS4_14ComposedLayoutINS4_7SwizzleILi1ELi4ELi3EEENS4_25smem_sparse_ptr_flag_bitsILi2ELi8EEENSJ_INS5_IJNS5_IJSB_NSA_ILi8EEEEEENS5_IJSC_NSA_ILi32EEEEEEEEENS5_IJNS5_IJS18_SG_EEESM_EEEEEEEvNS4_8identityENS4_13SM90_TMA_LOADENS1F_INS1G_ILi2ELi4ELi3EEENS4_18smem_ptr_flag_bitsILi8EEENSJ_INS5_IJS1K_SG_EEENS5_IJSG_SB_EEEEEEEvS1T_EENS_8epilogue10collective6detail29Sm90TmaWarpSpecializedAdapterINS24_15DefaultEpilogueIiNS5_IJSB_llEEES28_NS23_6thread17LinearCombinationIiLi1EiiLNS29_9ScaleType4KindE0ELNS_15FloatRoundStyleE2EiEENS1_15EpilogueDefaultEEEEEvvEEEEvNT_6ParamsE,"ax",@progbits
	.align	128
.text._ZN7cutlass13device_kernelINS_4gemm6kernel13GemmUniversalIN4cute5tupleIJiiiiEEENS1_10collective13CollectiveMmaINS1_40MainloopSm90TmaGmmaWarpSpecializedSparseILi12ENS5_IJNS4_1CILi1EEENSA_ILi2EEESB_EEENS1_32KernelTmaWarpSpecializedPingpongEEENS5_IJNSA_ILi64EEENSA_ILi256EEESG_EEEaNS5_IJNS4_6LayoutINS5_IJiNS5_IJSC_iEEEiEEENS5_IJlNS5_IJSB_SC_EEElEEEEENSJ_INS5_IJNS5_IJSG_iEEESP_iEEENS5_IJNS5_IJSG_NSA_ILi4096EEEEEENS5_IJSB_lEEElEEEEEEEEaNS5_IJlSB_lEEENS4_8TiledMMAINS4_8MMA_AtomIJNS4_4SM904GMMA6SPARSE28GMMA_64x256x64_S32S8S8_SS_TNILNS11_9SparseSelE0EEEEEENSJ_INS5_IJSB_SB_SB_EEENS5_IJNSA_ILi0EEES18_S18_EEEEENS5_IJNS4_10UnderscoreES1B_S1B_EEEEENS4_23SM90_TMA_LOAD_MULTICASTENS4_14ComposedLayoutINS4_7SwizzleILi1ELi4ELi3EEENS4_25smem_sparse_ptr_flag_bitsILi2ELi8EEENSJ_INS5_IJNS5_IJSB_NSA_ILi8EEEEEENS5_IJSC_NSA_ILi32EEEEEEEEENS5_IJNS5_IJS18_SG_EEESM_EEEEEEEvNS4_8identityENS4_13SM90_TMA_LOADENS1F_INS1G_ILi2ELi4ELi3EEENS4_18smem_ptr_flag_bitsILi8EEENSJ_INS5_IJS1K_SG_EEENS5_IJSG_SB_EEEEEEEvS1T_EENS_8epilogue10collective6detail29Sm90TmaWarpSpecializedAdapterINS24_15DefaultEpilogueIiNS5_IJSB_llEEES28_NS23_6thread17LinearCombinationIiLi1EiiLNS29_9ScaleType4KindE0ELNS_15FloatRoundStyleE2EiEENS1_15EpilogueDefaultEEEEEvvEEEEvNT_6ParamsE:
        .type           _ZN7cutlass13device_kernelINS_4gemm6kernel13GemmUniversalIN4cute5tupleIJiiiiEEENS1_10collective13CollectiveMmaINS1_40MainloopSm90TmaGmmaWarpSpecializedSparseILi12ENS5_IJNS4_1CILi1EEENSA_ILi2EEESB_EEENS1_32KernelTmaWarpSpecializedPingpongEEENS5_IJNSA_ILi64EEENSA_ILi256EEESG_EEEaNS5_IJNS4_6LayoutINS5_IJiNS5_IJSC_iEEEiEEENS5_IJlNS5_IJSB_SC_EEElEEEEENSJ_INS5_IJNS5_IJSG_iEEESP_iEEENS5_IJNS5_IJSG_NSA_ILi4096EEEEEENS5_IJSB_lEEElEEEEEEEEaNS5_IJlSB_lEEENS4_8TiledMMAINS4_8MMA_AtomIJNS4_4SM904GMMA6SPARSE28GMMA_64x256x64_S32S8S8_SS_TNILNS11_9SparseSelE0EEEEEENSJ_INS5_IJSB_SB_SB_EEENS5_IJNSA_ILi0EEES18_S18_EEEEENS5_IJNS4_10UnderscoreES1B_S1B_EEEEENS4_23SM90_TMA_LOAD_MULTICASTENS4_14ComposedLayoutINS4_7SwizzleILi1ELi4ELi3EEENS4_25smem_sparse_ptr_flag_bitsILi2ELi8EEENSJ_INS5_IJNS5_IJSB_NSA_ILi8EEEEEENS5_IJSC_NSA_ILi32EEEEEEEEENS5_IJNS5_IJS18_SG_EEESM_EEEEEEEvNS4_8identityENS4_13SM90_TMA_LOADENS1F_INS1G_ILi2ELi4ELi3EEENS4_18smem_ptr_flag_bitsILi8EEENSJ_INS5_IJS1K_SG_EEENS5_IJSG_SB_EEEEEEEvS1T_EENS_8epilogue10collective6detail29Sm90TmaWarpSpecializedAdapterINS24_15DefaultEpilogueIiNS5_IJSB_llEEES28_NS23_6thread17LinearCombinationIiLi1EiiLNS29_9ScaleType4KindE0ELNS_15FloatRoundStyleE2EiEENS1_15EpilogueDefaultEEEEEvvEEEEvNT_6ParamsE,@function
        .size           _ZN7cutlass13device_kernelINS_4gemm6kernel13GemmUniversalIN4cute5tupleIJiiiiEEENS1_10collective13CollectiveMmaINS1_40MainloopSm90TmaGmmaWarpSpecializedSparseILi12ENS5_IJNS4_1CILi1EEENSA_ILi2EEESB_EEENS1_32KernelTmaWarpSpecializedPingpongEEENS5_IJNSA_ILi64EEENSA_ILi256EEESG_EEEaNS5_IJNS4_6LayoutINS5_IJiNS5_IJSC_iEEEiEEENS5_IJlNS5_IJSB_SC_EEElEEEEENSJ_INS5_IJNS5_IJSG_iEEESP_iEEENS5_IJNS5_IJSG_NSA_ILi4096EEEEEENS5_IJSB_lEEElEEEEEEEEaNS5_IJlSB_lEEENS4_8TiledMMAINS4_8MMA_AtomIJNS4_4SM904GMMA6SPARSE28GMMA_64x256x64_S32S8S8_SS_TNILNS11_9SparseSelE0EEEEEENSJ_INS5_IJSB_SB_SB_EEENS5_IJNSA_ILi0EEES18_S18_EEEEENS5_IJNS4_10UnderscoreES1B_S1B_EEEEENS4_23SM90_TMA_LOAD_MULTICASTENS4_14ComposedLayoutINS4_7SwizzleILi1ELi4ELi3EEENS4_25smem_sparse_ptr_flag_bitsILi2ELi8EEENSJ_INS5_IJNS5_IJSB_NSA_ILi8EEEEEENS5_IJSC_NSA_ILi32EEEEEEEEENS5_IJNS5_IJS18_SG_EEESM_EEEEEEEvNS4_8identityENS4_13SM90_TMA_LOADENS1F_INS1G_ILi2ELi4ELi3EEENS4_18smem_ptr_flag_bitsILi8EEENSJ_INS5_IJS1K_SG_EEENS5_IJSG_SB_EEEEEEEvS1T_EENS_8epilogue10collective6detail29Sm90TmaWarpSpecializedAdapterINS24_15DefaultEpilogueIiNS5_IJSB_llEEES28_NS23_6thread17LinearCombinationIiLi1EiiLNS29_9ScaleType4KindE0ELNS_15FloatRoundStyleE2EiEENS1_15EpilogueDefaultEEEEEvvEEEEvNT_6ParamsE,(.L_x_337 - _ZN7cutlass13device_kernelINS_4gemm6kernel13GemmUniversalIN4cute5tupleIJiiiiEEENS1_10collective13CollectiveMmaINS1_40MainloopSm90TmaGmmaWarpSpecializedSparseILi12ENS5_IJNS4_1CILi1EEENSA_ILi2EEESB_EEENS1_32KernelTmaWarpSpecializedPingpongEEENS5_IJNSA_ILi64EEENSA_ILi256EEESG_EEEaNS5_IJNS4_6LayoutINS5_IJiNS5_IJSC_iEEEiEEENS5_IJlNS5_IJSB_SC_EEElEEEEENSJ_INS5_IJNS5_IJSG_iEEESP_iEEENS5_IJNS5_IJSG_NSA_ILi4096EEEEEENS5_IJSB_lEEElEEEEEEEEaNS5_IJlSB_lEEENS4_8TiledMMAINS4_8MMA_AtomIJNS4_4SM904GMMA6SPARSE28GMMA_64x256x64_S32S8S8_SS_TNILNS11_9SparseSelE0EEEEEENSJ_INS5_IJSB_SB_SB_EEENS5_IJNSA_ILi0EEES18_S18_EEEEENS5_IJNS4_10UnderscoreES1B_S1B_EEEEENS4_23SM90_TMA_LOAD_MULTICASTENS4_14ComposedLayoutINS4_7SwizzleILi1ELi4ELi3EEENS4_25smem_sparse_ptr_flag_bitsILi2ELi8EEENSJ_INS5_IJNS5_IJSB_NSA_ILi8EEEEEENS5_IJSC_NSA_ILi32EEEEEEEEENS5_IJNS5_IJS18_SG_EEESM_EEEEEEEvNS4_8identityENS4_13SM90_TMA_LOADENS1F_INS1G_ILi2ELi4ELi3EEENS4_18smem_ptr_flag_bitsILi8EEENSJ_INS5_IJS1K_SG_EEENS5_IJSG_SB_EEEEEEEvS1T_EENS_8epilogue10collective6detail29Sm90TmaWarpSpecializedAdapterINS24_15DefaultEpilogueIiNS5_IJSB_llEEES28_NS23_6thread17LinearCombinationIiLi1EiiLNS29_9ScaleType4KindE0ELNS_15FloatRoundStyleE2EiEENS1_15EpilogueDefaultEEEEEvvEEEEvNT_6ParamsE)
        .other          _ZN7cutlass13device_kernelINS_4gemm6kernel13GemmUniversalIN4cute5tupleIJiiiiEEENS1_10collective13CollectiveMmaINS1_40MainloopSm90TmaGmmaWarpSpecializedSparseILi12ENS5_IJNS4_1CILi1EEENSA_ILi2EEESB_EEENS1_32KernelTmaWarpSpecializedPingpongEEENS5_IJNSA_ILi64EEENSA_ILi256EEESG_EEEaNS5_IJNS4_6LayoutINS5_IJiNS5_IJSC_iEEEiEEENS5_IJlNS5_IJSB_SC_EEElEEEEENSJ_INS5_IJNS5_IJSG_iEEESP_iEEENS5_IJNS5_IJSG_NSA_ILi4096EEEEEENS5_IJSB_lEEElEEEEEEEEaNS5_IJlSB_lEEENS4_8TiledMMAINS4_8MMA_AtomIJNS4_4SM904GMMA6SPARSE28GMMA_64x256x64_S32S8S8_SS_TNILNS11_9SparseSelE0EEEEEENSJ_INS5_IJSB_SB_SB_EEENS5_IJNSA_ILi0EEES18_S18_EEEEENS5_IJNS4_10UnderscoreES1B_S1B_EEEEENS4_23SM90_TMA_LOAD_MULTICASTENS4_14ComposedLayoutINS4_7SwizzleILi1ELi4ELi3EEENS4_25smem_sparse_ptr_flag_bitsILi2ELi8EEENSJ_INS5_IJNS5_IJSB_NSA_ILi8EEEEEENS5_IJSC_NSA_ILi32EEEEEEEEENS5_IJNS5_IJS18_SG_EEESM_EEEEEEEvNS4_8identityENS4_13SM90_TMA_LOADENS1F_INS1G_ILi2ELi4ELi3EEENS4_18smem_ptr_flag_bitsILi8EEENSJ_INS5_IJS1K_SG_EEENS5_IJSG_SB_EEEEEEEvS1T_EENS_8epilogue10collective6detail29Sm90TmaWarpSpecializedAdapterINS24_15DefaultEpilogueIiNS5_IJSB_llEEES28_NS23_6thread17LinearCombinationIiLi1EiiLNS29_9ScaleType4KindE0ELNS_15FloatRoundStyleE2EiEENS1_15EpilogueDefaultEEEEEvvEEEEvNT_6ParamsE,@"STO_CUDA_ENTRY STV_DEFAULT"
_ZN7cutlass13device_kernelINS_4gemm6kernel13GemmUniversalIN4cute5tupleIJiiiiEEENS1_10collective13CollectiveMmaINS1_40MainloopSm90TmaGmmaWarpSpecializedSparseILi12ENS5_IJNS4_1CILi1EEENSA_ILi2EEESB_EEENS1_32KernelTmaWarpSpecializedPingpongEEENS5_IJNSA_ILi64EEENSA_ILi256EEESG_EEEaNS5_IJNS4_6LayoutINS5_IJiNS5_IJSC_iEEEiEEENS5_IJlNS5_IJSB_SC_EEElEEEEENSJ_INS5_IJNS5_IJSG_iEEESP_iEEENS5_IJNS5_IJSG_NSA_ILi4096EEEEEENS5_IJSB_lEEElEEEEEEEEaNS5_IJlSB_lEEENS4_8TiledMMAINS4_8MMA_AtomIJNS4_4SM904GMMA6SPARSE28GMMA_64x256x64_S32S8S8_SS_TNILNS11_9SparseSelE0EEEEEENSJ_INS5_IJSB_SB_SB_EEENS5_IJNSA_ILi0EEES18_S18_EEEEENS5_IJNS4_10UnderscoreES1B_S1B_EEEEENS4_23SM90_TMA_LOAD_MULTICASTENS4_14ComposedLayoutINS4_7SwizzleILi1ELi4ELi3EEENS4_25smem_sparse_ptr_flag_bitsILi2ELi8EEENSJ_INS5_IJNS5_IJSB_NSA_ILi8EEEEEENS5_IJSC_NSA_ILi32EEEEEEEEENS5_IJNS5_IJS18_SG_EEESM_EEEEEEEvNS4_8identityENS4_13SM90_TMA_LOADENS1F_INS1G_ILi2ELi4ELi3EEENS4_18smem_ptr_flag_bitsILi8EEENSJ_INS5_IJS1K_SG_EEENS5_IJSG_SB_EEEEEEEvS1T_EENS_8epilogue10collective6detail29Sm90TmaWarpSpecializedAdapterINS24_15DefaultEpilogueIiNS5_IJSB_llEEES28_NS23_6thread17LinearCombinationIiLi1EiiLNS29_9ScaleType4KindE0ELNS_15FloatRoundStyleE2EiEENS1_15EpilogueDefaultEEEEEvvEEEEvNT_6ParamsE:
[----:B------:R-:W-:Y:S01]  /*0000*/  LDC R1, c[0x0][0x28] ;  /* 0x00000a00ff017b82 */ /* 0x000fe20000000800 */
[----:B------:R-:W0:Y:S01]  /*0010*/  S2R R14, SR_TID.X ;  /* 0x00000000000e7919 */ /* 0x000e220000002100 */
[----:B------:R-:W-:Y:S01]  /*0020*/  ELECT P0, URZ, PT ;  /* 0x00000000003f782f */ /* 0x000fe20003800000 */
[----:B------:R-:W-:Y:S01]  /*0030*/  BSSY B0, `(.L_x_0) ;  /* 0x0000012000007945 */ /* 0x000fe20003800000 */
[--C-:B0-----:R-:W-:Y:S02]  /*0040*/  SHF.R.U32.HI R0, RZ, 0x5, R14.reuse ;  /* 0x00000005ff007819 */ /* 0x101fe4000001160e */
[----:B------:R-:W-:-:S03]  /*0050*/  SHF.R.U32.HI R4, RZ, 0x7, R14 ;  /* 0x00000007ff047819 */ /* 0x000fc6000001160e */
[----:B------:R-:W0:Y:S04]  /*0060*/  SHFL.IDX PT, R2, R0, RZ, 0x1f ;  /* 0x00001fff00027589 */ /* 0x000e2800000e0000 */
[----:B------:R1:W2:Y:S01]  /*0070*/  SHFL.IDX PT, R5, R4, RZ, 0x1f ;  /* 0x00001fff04057589 */ /* 0x0002a200000e0000 */
[----:B0-----:R-:W-:-:S13]  /*0080*/  ISETP.NE.OR P0, PT, R2, RZ, !P0 ;  /* 0x000000ff0200720c */ /* 0x001fda0004705670 */
[----:B-12---:R-:W-:Y:S05]  /*0090*/  @P0 BRA `(.L_x_1) ;  /* 0x00000000002c0947 */ /* 0x006fea0003800000 */
[----:B------:R-:W-:Y:S02]  /*00a0*/  ULDC.64 UR4, c[0x0][0x198] ;  /* 0x0000660000047ab9 */ /* 0x000fe40000000a00 */
[----:B------:R-:W-:Y:S02]  /*00b0*/  UIADD3 UR6, UP0, UR4, 0xf0, URZ ;  /* 0x000000f004067890 */ /* 0x000fe4000ff1e03f */
[----:B------:R-:W-:Y:S02]  /*00c0*/  UIADD3 UR8, UP1, UR4, 0x1f0, URZ ;  /* 0x000001f004087890 */ /* 0x000fe4000ff3e03f */
[----:B------:R-:W-:Y:S02]  /*00d0*/  UIADD3 UR4, UP2, UR4, 0x2f0, URZ ;  /* 0x000002f004047890 */ /* 0x000fe4000ff5e03f */
[----:B------:R-:W-:Y:S02]  /*00e0*/  UIADD3.X UR7, URZ, UR5, URZ, UP0, !UPT ;  /* 0x000000053f077290 */ /* 0x000fe400087fe43f */
[----:B------:R-:W-:-:S02]  /*00f0*/  UIADD3.X UR9, URZ, UR5, URZ, UP1, !UPT ;  /* 0x000000053f097290 */ /* 0x000fc40008ffe43f */
[----:B------:R-:W-:-:S05]  /*0100*/  UIADD3.X UR5, URZ, UR5, URZ, UP2, !UPT ;  /* 0x000000053f057290 */ /* 0x000fca00097fe43f */
[----:B------:R0:W-:Y:S02]  /*0110*/  UTMACCTL.PF [UR6] ;  /* 0x00000000060079b9 */ /* 0x0001e40008040000 */
[----:B------:R0:W-:Y:S02]  /*0120*/  UTMACCTL.PF [UR8] ;  /* 0x00000000080079b9 */ /* 0x0001e40008040000 */
[----:B------:R0:W-:Y:S02]  /*0130*/  UTMACCTL.PF [UR4] ;  /* 0x00000000040079b9 */ /* 0x0001e40008040000 */
[----:B0-----:R-:W-:Y:S01]  /*0140*/  NOP ;  /* 0x0000000000007918 */ /* 0x001fe20000000000 */
.L_x_1:
[----:B------:R-:W-:Y:S05]  /*0150*/  BSYNC B0 ;  /* 0x0000000000007941 */ /* 0x000fea0003800000 */
.L_x_0:
[----:B------:R-:W0:Y:S01]  /*0160*/  SHFL.IDX PT, R6, R0, RZ, 0x1f ;  /* 0x00001fff00067589 */ /* 0x000e2200000e0000 */
[----:B------:R-:W-:Y:S02]  /*0170*/  SHF.R.S32.HI R3, RZ, 0x1f, R14 ;  /* 0x0000001fff037819 */ /* 0x000fe4000001140e */
[----:B0-----:R-:W-:-:S13]  /*0180*/  ISETP.NE.AND P0, PT, R6, RZ, PT ;  /* 0x000000ff0600720c */ /* 0x001fda0003f05270 */
[----:B------:R-:W-:Y:S05]  /*0190*/  @P0 BRA `(.L_x_2) ;  /* 0x0000000000a40947 */ /* 0x000fea0003800000 */
[----:B------:R-:W-:Y:S01]  /*01a0*/  ELECT P0, URZ, PT ;  /* 0x00000000003f782f */ /* 0x000fe20003800000 */
[----:B------:R-:W-:-:S12]  /*01b0*/  BSSY B0, `(.L_x_2) ;  /* 0x0000027000007945 */ /* 0x000fd80003800000 */
[----:B------:R-:W-:Y:S05]  /*01c0*/  @!P0 BRA `(.L_x_3) ;  /* 0x0000000000948947 */ /* 0x000fea0003800000 */
[----:B------:R-:W0:Y:S01]  /*01d0*/  S2UR UR8, SR_CgaCtaId ;  /* 0x00000000000879c3 */ /* 0x000e220000008800 */
[----:B------:R-:W-:Y:S01]  /*01e0*/  UMOV UR4, 0x400 ;  /* 0x0000040000047882 */ /* 0x000fe20000000000 */
[----:B------:R-:W-:Y:S01]  /*01f0*/  UMOV UR5, 0x1 ;  /* 0x0000000100057882 */ /* 0x000fe20000000000 */
[----:B------:R-:W-:Y:S02]  /*0200*/  UMOV UR6, 0x2 ;  /* 0x0000000200067882 */ /* 0x000fe40000000000 */
[----:B------:R-:W-:-:S04]  /*0210*/  UIADD3 UR6, -UR6, 0x100000, URZ ;  /* 0x0010000006067890 */ /* 0x000fc8000fffe13f */
[----:B------:R-:W-:Y:S02]  /*0220*/  USHF.L.U32 UR7, UR6, 0xb, URZ ;  /* 0x0000000b06077899 */ /* 0x000fe4000800063f */
[----:B------:R-:W-:Y:S02]  /*0230*/  USHF.L.U32 UR6, UR6, 0x1, URZ ;  /* 0x0000000106067899 */ /* 0x000fe4000800063f */
[----:B0-----:R-:W-:Y:S02]  /*0240*/  ULEA UR8, UR8, UR4, 0x18 ;  /* 0x0000000408087291 */ /* 0x001fe4000f8ec03f */
[----:B------:R-:W-:-:S04]  /*0250*/  UIADD3 UR4, -UR5, 0x100000, URZ ;  /* 0x0010000005047890 */ /* 0x000fc8000fffe13f */
[----:B------:R-:W-:Y:S02]  /*0260*/  USHF.L.U32 UR5, UR4, 0xb, URZ ;  /* 0x0000000b04057899 */ /* 0x000fe4000800063f */
[----:B------:R-:W-:Y:S01]  /*0270*/  USHF.L.U32 UR4, UR4, 0x1, URZ ;  /* 0x0000000104047899 */ /* 0x000fe2000800063f */
[----:B------:R-:W0:Y:S11]  /*0280*/  FENCE.VIEW.ASYNC.S ;  /* 0x00000000000073c6 */ /* 0x000e360000000000 */
[----:B0-----:R0:W1:Y:S01]  /*0290*/  SYNCS.EXCH.64 URZ, [UR8], UR4 ;  /* 0x00000004083f75b2 */ /* 0x0010620008000100 */
[----:B------:R0:W2:Y:S01]  /*02a0*/  SYNCS.EXCH.64 URZ, [UR8+0x60], UR6 ;  /* 0x00006006083f75b2 */ /* 0x0000a20008000100 */
[----:B------:R0:W3:Y:S01]  /*02b0*/  SYNCS.EXCH.64 URZ, [UR8+0x8], UR4 ;  /* 0x00000804083f75b2 */ /* 0x0000e20008000100 */
[----:B------:R0:W4:Y:S01]  /*02c0*/  SYNCS.EXCH.64 URZ, [UR8+0x68], UR6 ;  /* 0x00006806083f75b2 */ /* 0x0001220008000100 */
[----:B------:R0:W0:Y:S01]  /*02d0*/  SYNCS.EXCH.64 URZ, [UR8+0x10], UR4 ;  /* 0x00001004083f75b2 */ /* 0x0000220008000100 */
        /* <DEDUP_REMOVED lines=19> */
[----:B-1----:R-:W-:Y:S01]  /*0410*/  NOP ;  /* 0x0000000000007918 */ /* 0x002fe20000000000 */
.L_x_3:
[----:B0-----:R-:W-:Y:S05]  /*0420*/  BSYNC B0 ;  /* 0x0000000000007941 */ /* 0x001fea0003800000 */
.L_x_2:
[----:B------:R-:W0:Y:S01]  /*0430*/  SHFL.IDX PT, R10, R0, RZ, 0x1f ;  /* 0x00001fff000a7589 */ /* 0x000e2200000e0000 */
[----:B------:R-:W-:Y:S01]  /*0440*/  LEA.HI R3, R3, R14, RZ, 0x7 ;  /* 0x0000000e03037211 */ /* 0x000fe200078f38ff */
[----:B------:R-:W1:Y:S01]  /*0450*/  S2UR UR13, SR_CTAID.X ;  /* 0x00000000000d79c3 */ /* 0x000e620000002500 */
[----:B------:R-:W-:Y:S01]  /*0460*/  ELECT P0, URZ, PT ;  /* 0x00000000003f782f */ /* 0x000fe20003800000 */
[----:B------:R-:W5:Y:S01]  /*0470*/  SHFL.IDX PT, R9, R0, RZ, 0x1f ;  /* 0x00001fff00097589 */ /* 0x000f6200000e0000 */
[----:B------:R-:W-:Y:S02]  /*0480*/  LOP3.LUT R3, R3, 0xffffff80, RZ, 0xc0, !PT ;  /* 0xffffff8003037812 */ /* 0x000fe400078ec0ff */
[----:B------:R-:W-:Y:S01]  /*0490*/  ELECT P1, URZ, PT ;  /* 0x00000000003f782f */ /* 0x000fe20003820000 */
[----:B------:R-:W-:Y:S01]  /*04a0*/  NOP ;  /* 0x0000000000007918 */ /* 0x000fe20000000000 */
[----:B------:R-:W2:Y:S01]  /*04b0*/  S2R R16, SR_CTAID.Y ;  /* 0x0000000000107919 */ /* 0x000ea20000002600 */
[----:B------:R-:W-:Y:S01]  /*04c0*/  ULDC UR4, c[0x0][0x150] ;  /* 0x0000540000047ab9 */ /* 0x000fe20000000800 */
[----:B------:R-:W-:Y:S01]  /*04d0*/  IMAD.IADD R15, R14, 0x1, -R3 ;  /* 0x000000010e0f7824 */ /* 0x000fe200078e0a03 */
[----:B------:R-:W3:Y:S01]  /*04e0*/  LDC R25, c[0x0][0x148] ;  /* 0x00005200ff197b82 */ /* 0x000ee20000000800 */
[----:B------:R2:W4:Y:S01]  /*04f0*/  SHFL.IDX PT, R11, R4, RZ, 0x1f ;  /* 0x00001fff040b7589 */ /* 0x00052200000e0000 */
[----:B------:R-:W-:Y:S01]  /*0500*/  UMOV UR12, 0x80 ;  /* 0x00000080000c7882 */ /* 0x000fe20000000000 */
[----:B------:R-:W-:Y:S01]  /*0510*/  NOP ;  /* 0x0000000000007918 */ /* 0x000fe20000000000 */
[----:B------:R-:W-:Y:S01]  /*0520*/  SHF.R.S32.HI R22, RZ, 0x1f, R15 ;  /* 0x0000001fff167819 */ /* 0x000fe2000001140f */
[C---:B------:R-:W-:Y:S01]  /*0530*/  VIADD R38, R5.reuse, 0xffffffff ;  /* 0xffffffff05267836 */ /* 0x040fe20000000000 */
[----:B------:R-:W-:-:S02]  /*0540*/  ISETP.NE.AND P2, PT, R5, RZ, PT ;  /* 0x000000ff0500720c */ /* 0x000fc40003f45270 */
[----:B------:R-:W-:Y:S02]  /*0550*/  LEA.HI R3, R22, R15, RZ, 0x3 ;  /* 0x0000000f16037211 */ /* 0x000fe400078f18ff */
[----:B------:R-:W-:Y:S02]  /*0560*/  ISETP.GE.U32.AND P5, PT, R38, 0x2, PT ;  /* 0x000000022600780c */ /* 0x000fe40003fa6070 */
[--C-:B------:R-:W-:Y:S02]  /*0570*/  SHF.R.S32.HI R7, RZ, 0x3, R3.reuse ;  /* 0x00000003ff077819 */ /* 0x100fe40000011403 */
[----:B0-----:R-:W-:Y:S02]  /*0580*/  ISETP.NE.OR P0, PT, R10, RZ, !P0 ;  /* 0x000000ff0a00720c */ /* 0x001fe40004705670 */
[----:B------:R-:W-:Y:S01]  /*0590*/  SHF.R.S32.HI R8, RZ, 0x1f, R3 ;  /* 0x0000001fff087819 */ /* 0x000fe20000011403 */
[----:B------:R-:W0:Y:S01]  /*05a0*/  LDC R10, c[0x0][0x140] ;  /* 0x00005000ff0a7b82 */ /* 0x000e220000000800 */
[----:B-----5:R-:W-:-:S02]  /*05b0*/  ISETP.NE.OR P1, PT, R9, RZ, !P1 ;  /* 0x000000ff0900720c */ /* 0x020fc40004f25670 */
[----:B------:R-:W-:Y:S02]  /*05c0*/  LEA.HI R8, R8, R7, RZ, 0x2 ;  /* 0x0000000708087211 */ /* 0x000fe400078f10ff */
[----:B-1----:R-:W-:Y:S02]  /*05d0*/  I2FP.F32.U32 R0, UR13 ;  /* 0x0000000d00007c45 */ /* 0x002fe40008201000 */
[----:B------:R-:W-:Y:S01]  /*05e0*/  LOP3.LUT R8, R8, 0xfffffffc, RZ, 0xc0, !PT ;  /* 0xfffffffc08087812 */ /* 0x000fe200078ec0ff */
[----:B------:R-:W1:Y:S01]  /*05f0*/  LDC R9, c[0x0][0x144] ;  /* 0x00005100ff097b82 */ /* 0x000e620000000800 */
[----:B------:R-:W-:Y:S01]  /*0600*/  SHF.R.S32.HI R3, RZ, 0x1f, R2 ;  /* 0x0000001fff037819 */ /* 0x000fe20000011402 */
[----:B------:R-:W-:Y:S01]  /*0610*/  VOTEU.ALL UP0, P0 ;  /* 0x00000000003f7886 */ /* 0x000fe20000000000 */
[----:B------:R-:W-:Y:S01]  /*0620*/  FMUL R0, R0, UR4 ;  /* 0x0000000400007c20 */ /* 0x000fe20008400000 */
[----:B--2---:R-:W-:Y:S01]  /*0630*/  I2FP.F32.U32 R4, R16 ;  /* 0x0000001000047245 */ /* 0x004fe20000201000 */
[----:B------:R-:W-:Y:S01]  /*0640*/  ULDC UR4, c[0x0][0x154] ;  /* 0x0000550000047ab9 */ /* 0x000fe20000000800 */
[----:B------:R-:W-:Y:S01]  /*0650*/  VOTEU.ALL UP1, P1 ;  /* 0x00000000003f7886 */ /* 0x000fe20000820000 */
[----:B------:R-:W-:Y:S01]  /*0660*/  IMAD.IADD R8, R7, 0x1, -R8 ;  /* 0x0000000107087824 */ /* 0x000fe200078e0a08 */
[----:B------:R-:W2:Y:S01]  /*0670*/  @!UP0 S2UR UR7, SR_CgaCtaId ;  /* 0x00000000000789c3 */ /* 0x000ea20000008800 */
[----:B------:R-:W-:Y:S01]  /*0680*/  SHF.R.S32.HI R7, RZ, 0x1f, R6 ;  /* 0x0000001fff077819 */ /* 0x000fe20000011406 */
[----:B------:R-:W-:Y:S01]  /*0690*/  FMUL R4, R4, UR4 ;  /* 0x0000000404047c20 */ /* 0x000fe20008400000 */
[----:B------:R-:W-:Y:S01]  /*06a0*/  LEA.HI R3, R3, R2, RZ, 0x2 ;  /* 0x0000000203037211 */ /* 0x000fe200078f10ff */
[----:B------:R-:W5:Y:S01]  /*06b0*/  F2I.U32.TRUNC.NTZ R0, R0 ;  /* 0x0000000000007305 */ /* 0x000f62000020f000 */
[----:B------:R-:W-:Y:S01]  /*06c0*/  LEA.HI R7, R7, R6, RZ, 0x2 ;  /* 0x0000000607077211 */ /* 0x000fe200078f10ff */
[----:B------:R-:W-:Y:S01]  /*06d0*/  UMOV UR4, 0x20 ;  /* 0x0000002000047882 */ /* 0x000fe20000000000 */
[----:B------:R-:W-:Y:S01]  /*06e0*/  LOP3.LUT R3, R3, 0xfffffffc, RZ, 0xc0, !PT ;  /* 0xfffffffc03037812 */ /* 0x000fe200078ec0ff */
[----:B------:R-:W4:Y:S01]  /*06f0*/  @!UP1 S2UR UR11, SR_CgaCtaId ;  /* 0x00000000000b99c3 */ /* 0x000f220000008800 */
[----:B------:R-:W-:Y:S01]  /*0700*/  LOP3.LUT R7, R7, 0x3ffffffc, RZ, 0xc0, !PT ;  /* 0x3ffffffc07077812 */ /* 0x000fe200078ec0ff */
[----:B------:R-:W-:Y:S01]  /*0710*/  @!UP0 UMOV UR6, 0x400 ;  /* 0x0000040000068882 */ /* 0x000fe20000000000 */
[----:B------:R-:W-:-:S04]  /*0720*/  @!UP0 UIADD3 UR4, -UR4, 0x100000, URZ ;  /* 0x0010000004048890 */ /* 0x000fc8000fffe13f */
[----:B------:R-:W-:Y:S02]  /*0730*/  @!UP0 USHF.L.U32 UR5, UR4, 0xb, URZ ;  /* 0x0000000b04058899 */ /* 0x000fe4000800063f */
[----:B------:R-:W-:Y:S01]  /*0740*/  @!UP0 USHF.L.U32 UR4, UR4, 0x1, URZ ;  /* 0x0000000104048899 */ /* 0x000fe2000800063f */
[----:B------:R-:W3:Y:S01]  /*0750*/  F2I.U32.TRUNC.NTZ R4, R4 ;  /* 0x0000000400047305 */ /* 0x000ee2000020f000 */
[----:B------:R-:W-:Y:S01]  /*0760*/  IMAD.IADD R13, R2, 0x1, -R3 ;  /* 0x00000001020d7824 */ /* 0x000fe200078e0a03 */
[----:B------:R-:W-:Y:S01]  /*0770*/  @!UP1 UMOV UR10, 0x400 ;  /* 0x00000400000a9882 */ /* 0x000fe20000000000 */
[----:B------:R-:W-:Y:S01]  /*0780*/  IMAD.IADD R7, R6, 0x1, -R7 ;  /* 0x0000000106077824 */ /* 0x000fe200078e0a07 */
[----:B------:R-:W-:Y:S01]  /*0790*/  VOTEU.ALL UP2, P1 ;  /* 0x00000000003f7886 */ /* 0x000fe20000840000 */
[----:B------:R-:W-:Y:S01]  /*07a0*/  VOTEU.ALL UP3, P1 ;  /* 0x00000000003f7886 */ /* 0x000fe20000860000 */
[----:B------:R-:W-:Y:S01]  /*07b0*/  VOTEU.ALL UP4, P1 ;  /* 0x00000000003f7886 */ /* 0x000fe20000880000 */
[----:B------:R-:W-:Y:S01]  /*07c0*/  IMAD R7, R7, 0x4, R8 ;  /* 0x0000000407077824 */ /* 0x000fe200078e0208 */
[----:B------:R-:W-:Y:S01]  /*07d0*/  VOTEU.ALL UP5, P1 ;  /* 0x00000000003f7886 */ /* 0x000fe200008a0000 */
[----:B------:R-:W-:Y:S01]  /*07e0*/  ISETP.NE.AND P1, PT, R13, 0x3, PT ;  /* 0x000000030d00780c */ /* 0x000fe20003f25270 */
[----:B-----5:R-:W-:Y:S01]  /*07f0*/  IMAD.MOV R0, RZ, RZ, -R0 ;  /* 0x000000ffff007224 */ /* 0x020fe200078e0a00 */
[----:B0-----:R-:W-:Y:S01]  /*0800*/  ISETP.EQ.U32.AND P3, PT, R10, 0x1, PT ;  /* 0x000000010a00780c */ /* 0x001fe20003f62070 */
[----:B--2---:R-:W-:Y:S01]  /*0810*/  @!UP0 ULEA UR9, UR7, UR6, 0x18 ;  /* 0x0000000607098291 */ /* 0x004fe2000f8ec03f */
[----:B------:R-:W-:Y:S01]  /*0820*/  IMAD.SHL.U32 R12, R7, 0x4, RZ ;  /* 0x00000004070c7824 */ /* 0x000fe200078e00ff */
[----:B------:R-:W-:-:S04]  /*0830*/  @!UP1 UIADD3 UR6, -UR12, 0x100000, URZ ;  /* 0x001000000c069890 */ /* 0x000fc8000fffe13f */
[----:B------:R-:W-:Y:S02]  /*0840*/  @!UP1 USHF.L.U32 UR7, UR6, 0xb, URZ ;  /* 0x0000000b06079899 */ /* 0x000fe4000800063f */
[----:B------:R-:W-:Y:S01]  /*0850*/  @!UP1 USHF.L.U32 UR6, UR6, 0x1, URZ ;  /* 0x0000000106069899 */ /* 0x000fe2000800063f */
[----:B---3--:R-:W-:Y:S01]  /*0860*/  IMAD.MOV R24, RZ, RZ, -R4 ;  /* 0x000000ffff187224 */ /* 0x008fe200078e0a04 */
[----:B------:R-:W-:Y:S01]  /*0870*/  VOTEU.ALL UP0, P0 ;  /* 0x00000000003f7886 */ /* 0x000fe20000000000 */
[----:B------:R-:W-:Y:S01]  /*0880*/  ISETP.EQ.OR P1, PT, R13, RZ, !P1 ;  /* 0x000000ff0d00720c */ /* 0x000fe20004f22670 */
[----:B-1----:R-:W-:Y:S01]  /*0890*/  IMAD R23, R9, R0, UR13 ;  /* 0x0000000d09177e24 */ /* 0x002fe2000f8e0200 */
[----:B------:R-:W-:Y:S01]  /*08a0*/  LOP3.LUT R12, R7, 0xc, R12, 0x78, !PT ;  /* 0x0000000c070c7812 */ /* 0x000fe200078e780c */
[----:B----4-:R-:W-:Y:S01]  /*08b0*/  @!UP1 ULEA UR10, UR11, UR10, 0x18 ;  /* 0x0000000a0b0a9291 */ /* 0x010fe2000f8ec03f */
[----:B------:R-:W-:Y:S01]  /*08c0*/  IMAD R3, R25, R24, R16 ;  /* 0x0000001819037224 */ /* 0x000fe200078e0210 */
[----:B------:R-:W-:Y:S01]  /*08d0*/  VOTEU.ALL UP1, P0 ;  /* 0x00000000003f7886 */ /* 0x000fe20000020000 */
[----:B------:R-:W-:Y:S01]  /*08e0*/  LOP3.LUT P0, RZ, R15, 0x7, RZ, 0xc0, !PT ;  /* 0x000000070fff7812 */ /* 0x000fe2000780c0ff */
[----:B------:R-:W0:Y:S02]  /*08f0*/  FENCE.VIEW.ASYNC.S ;  /* 0x00000000000073c6 */ /* 0x000e240000000000 */
[----:B0-----:R0:W1:Y:S01]  /*0900*/  @!UP0 SYNCS.EXCH.64 URZ, [UR9+0xf0], UR4 ;  /* 0x0000f004093f85b2 */ /* 0x0010620008000100 */
[----:B------:R-:W-:-:S02]  /*0910*/  ISETP.EQ.AND P1, PT, R5, RZ, P1 ;  /* 0x000000ff0500720c */ /* 0x000fc40000f22270 */
[----:B------:R-:W-:Y:S02]  /*0920*/  ISETP.NE.AND P4, PT, R3, R12, PT ;  /* 0x0000000c0300720c */ /* 0x000fe40003f85270 */
[----:B------:R-:W-:Y:S02]  /*0930*/  ISETP.LT.U32.AND P0, PT, R12, 0x2, !P0 ;  /* 0x000000020c00780c */ /* 0x000fe40004701070 */
[----:B------:R-:W-:Y:S02]  /*0940*/  ISETP.EQ.OR P4, PT, R23, RZ, !P4 ;  /* 0x000000ff1700720c */ /* 0x000fe40006782670 */
[----:B------:R-:W-:Y:S02]  /*0950*/  SEL R7, RZ, 0x1, !P1 ;  /* 0x00000001ff077807 */ /* 0x000fe40004800000 */
[----:B------:R-:W-:Y:S02]  /*0960*/  R2UR UR8, R11 ;  /* 0x000000000b0872ca */ /* 0x000fe400000e0000 */
[----:B------:R-:W-:-:S02]  /*0970*/  PLOP3.LUT P0, PT, P0, P4, PT, 0x80, 0x0 ;  /* 0x000000000000781c */ /* 0x000fc40000709070 */
[----:B------:R-:W-:Y:S01]  /*0980*/  SEL R7, R7, 0x2, P5 ;  /* 0x0000000207077807 */ /* 0x000fe20002800000 */
[----:B------:R0:W2:Y:S01]  /*0990*/  @!UP1 SYNCS.EXCH.64 URZ, [UR9+0xf8], UR4 ;  /* 0x0000f804093f95b2 */ /* 0x0000a20008000100 */
[----:B------:R-:W-:Y:S01]  /*09a0*/  NOP ;  /* 0x0000000000007918 */ /* 0x000fe20000000000 */
[----:B------:R0:W3:Y:S01]  /*09b0*/  @!UP2 SYNCS.EXCH.64 URZ, [UR10+0xd0], UR6 ;  /* 0x0000d0060a3fa5b2 */ /* 0x0000e20008000100 */
[----:B------:R0:W4:Y:S01]  /*09c0*/  @!UP3 SYNCS.EXCH.64 URZ, [UR10+0xd8], UR6 ;  /* 0x0000d8060a3fb5b2 */ /* 0x0001220008000100 */
[----:B------:R0:W0:Y:S01]  /*09d0*/  @!UP4 SYNCS.EXCH.64 URZ, [UR10+0xe0], UR6 ;  /* 0x0000e0060a3fc5b2 */ /* 0x0000220008000100 */
[----:B------:R0:W0:Y:S01]  /*09e0*/  @!UP5 SYNCS.EXCH.64 URZ, [UR10+0xe8], UR6 ;  /* 0x0000e8060a3fd5b2 */ /* 0x0000220008000100 */
[----:B------:R-:W-:Y:S01]  /*09f0*/  NOP ;  /* 0x0000000000007918 */ /* 0x000fe20000000000 */
[----:B------:R-:W-:Y:S05]  /*0a00*/  @!P3 BRA `(.L_x_4) ;  /* 0x000000000008b947 */ /* 0x000fea0003800000 */
[----:B01234-:R-:W-:Y:S01]  /*0a10*/  UCGABAR_ARV ;  /* 0x00000000000079c7 */ /* 0x01ffe20008000000 */
[----:B------:R-:W-:Y:S05]  /*0a20*/  BRA `(.L_x_5) ;  /* 0x0000000000047947 */ /* 0x000fea0003800000 */
.L_x_4:
[----:B01234-:R-:W-:Y:S01]  /*0a30*/  NOP ;  /* 0x0000000000007918 */ /* 0x01ffe20000000000 */
.L_x_5:
[----:B------:R-:W-:Y:S01]  /*0a40*/  ULDC.64 UR4, c[0x0][0x698] ;  /* 0x0001a60000047ab9 */ /* 0x000fe20000000a00 */
[----:B------:R-:W-:Y:S01]  /*0a50*/  ULDC.64 UR16, c[0x0][0x208] ;  /* 0x0000820000107ab9 */ /* 0x000fe20000000a00 */
[----:B------:R-:W-:-:S04]  /*0a60*/  ISETP.NE.U32.AND P1, PT, RZ, UR4, PT ;  /* 0x00000004ff007c0c */ /* 0x000fc8000bf25070 */
[----:B------:R-:W-:-:S13]  /*0a70*/  ISETP.NE.AND.EX P1, PT, RZ, UR5, PT, P1 ;  /* 0x00000005ff007c0c */ /* 0x000fda000bf25310 */
[----:B------:R-:W-:Y:S05]  /*0a80*/  @!P1 BRA `(.L_x_6) ;  /* 0x00000000001c9947 */ /* 0x000fea0003800000 */
[----:B------:R-:W0:Y:S02]  /*0a90*/  LDC.64 R2, c[0x0][0x698] ;  /* 0x0001a600ff027b82 */ /* 0x000e240000000a00 */
[----:B0-----:R-:W2:Y:S02]  /*0aa0*/  LDG.E.64 R2, desc[UR16][R2.64] ;  /* 0x0000001002027981 */ /* 0x001ea4000c1e1b00 */
[----:B--2---:R-:W-:-:S04]  /*0ab0*/  ISETP.NE.U32.AND P1, PT, R2, RZ, PT ;  /* 0x000000ff0200720c */ /* 0x004fc80003f25070 */
[----:B------:R-:W-:-:S13]  /*0ac0*/  ISETP.NE.AND.EX P1, PT, R3, RZ, PT, P1 ;  /* 0x000000ff0300720c */ /* 0x000fda0003f25310 */
[----:B------:R-:W-:Y:S05]  /*0ad0*/  @!P1 BRA `(.L_x_6) ;  /* 0x0000000000089947 */ /* 0x000fea0003800000 */
[----:B------:R0:W5:Y:S01]  /*0ae0*/  LD.E R11, desc[UR16][R2.64] ;  /* 0x00000010020b7980 */ /* 0x000162000c101900 */
[----:B------:R-:W-:Y:S05]  /*0af0*/  BRA `(.L_x_7) ;  /* 0x0000000000207947 */ /* 0x000fea0003800000 */
.L_x_6:
[----:B------:R-:W-:Y:S02]  /*0b00*/  ULDC.64 UR4, c[0x0][0x688] ;  /* 0x0001a20000047ab9 */ /* 0x000fe40000000a00 */
[----:B------:R-:W-:-:S04]  /*0b10*/  ISETP.NE.U32.AND P1, PT, RZ, UR4, PT ;  /* 0x00000004ff007c0c */ /* 0x000fc8000bf25070 */
[----:B------:R-:W-:-:S13]  /*0b20*/  ISETP.NE.AND.EX P1, PT, RZ, UR5, PT, P1 ;  /* 0x00000005ff007c0c */ /* 0x000fda000bf25310 */
[----:B------:R-:W-:Y:S05]  /*0b30*/  @!P1 BRA `(.L_x_8) ;  /* 0x00000000000c9947 */ /* 0x000fea0003800000 */
[----:B------:R-:W0:Y:S02]  /*0b40*/  LDC.64 R2, c[0x0][0x688] ;  /* 0x0001a200ff027b82 */ /* 0x000e240000000a00 */
[----:B0-----:R1:W5:Y:S01]  /*0b50*/  LDG.E R11, desc[UR16][R2.64] ;  /* 0x00000010020b7981 */ /* 0x001362000c1e1900 */
[----:B------:R-:W-:Y:S05]  /*0b60*/  BRA `(.L_x_7) ;  /* 0x0000000000047947 */ /* 0x000fea0003800000 */
.L_x_8:
[----:B------:R-:W2:Y:S02]  /*0b70*/  LDC R11, c[0x0][0x680] ;  /* 0x0001a000ff0b7b82 */ /* 0x000ea40000000800 */
.L_x_7:
[----:B------:R-:W-:Y:S02]  /*0b80*/  ULDC.64 UR4, c[0x0][0x6a0] ;  /* 0x0001a80000047ab9 */ /* 0x000fe40000000a00 */
[----:B------:R-:W-:-:S04]  /*0b90*/  ISETP.NE.U32.AND P1, PT, RZ, UR4, PT ;  /* 0x00000004ff007c0c */ /* 0x000fc8000bf25070 */
[----:B------:R-:W-:-:S13]  /*0ba0*/  ISETP.NE.AND.EX P1, PT, RZ, UR5, PT, P1 ;  /* 0x00000005ff007c0c */ /* 0x000fda000bf25310 */
[----:B------:R-:W-:Y:S05]  /*0bb0*/  @!P1 BRA `(.L_x_9) ;  /* 0x00000000001c9947 */ /* 0x000fea0003800000 */
[----:B01----:R-:W0:Y:S02]  /*0bc0*/  LDC.64 R2, c[0x0][0x6a0] ;  /* 0x0001a800ff027b82 */ /* 0x003e240000000a00 */
[----:B0-----:R-:W3:Y:S02]  /*0bd0*/  LDG.E.64 R2, desc[UR16][R2.64] ;  /* 0x0000001002027981 */ /* 0x001ee4000c1e1b00 */
[----:B---3--:R-:W-:-:S04]  /*0be0*/  ISETP.NE.U32.AND P1, PT, R2, RZ, PT ;  /* 0x000000ff0200720c */ /* 0x008fc80003f25070 */
[----:B------:R-:W-:-:S13]  /*0bf0*/  ISETP.NE.AND.EX P1, PT, R3, RZ, PT, P1 ;  /* 0x000000ff0300720c */ /* 0x000fda0003f25310 */
[----:B------:R-:W-:Y:S05]  /*0c00*/  @!P1 BRA `(.L_x_9) ;  /* 0x0000000000089947 */ /* 0x000fea0003800000 */
[----:B------:R0:W5:Y:S01]  /*0c10*/  LD.E R10, desc[UR16][R2.64] ;  /* 0x00000010020a7980 */ /* 0x000162000c101900 */
[----:B------:R-:W-:Y:S05]  /*0c20*/  BRA `(.L_x_10) ;  /* 0x0000000000207947 */ /* 0x000fea0003800000 */
.L_x_9:
[----:B------:R-:W-:Y:S02]  /*0c30*/  ULDC.64 UR4, c[0x0][0x690] ;  /* 0x0001a40000047ab9 */ /* 0x000fe40000000a00 */
[----:B------:R-:W-:-:S04]  /*0c40*/  ISETP.NE.U32.AND P1, PT, RZ, UR4, PT ;  /* 0x00000004ff007c0c */ /* 0x000fc8000bf25070 */
[----:B------:R-:W-:-:S13]  /*0c50*/  ISETP.NE.AND.EX P1, PT, RZ, UR5, PT, P1 ;  /* 0x00000005ff007c0c */ /* 0x000fda000bf25310 */
[----:B------:R-:W-:Y:S05]  /*0c60*/  @!P1 BRA `(.L_x_11) ;  /* 0x00000000000c9947 */ /* 0x000fea0003800000 */
[----:B01----:R-:W0:Y:S02]  /*0c70*/  LDC.64 R2, c[0x0][0x690] ;  /* 0x0001a400ff027b82 */ /* 0x003e240000000a00 */
[----:B0-----:R1:W5:Y:S01]  /*0c80*/  LDG.E R10, desc[UR16][R2.64] ;  /* 0x00000010020a7981 */ /* 0x001362000c1e1900 */
[----:B------:R-:W-:Y:S05]  /*0c90*/  BRA `(.L_x_10) ;  /* 0x0000000000047947 */ /* 0x000fea0003800000 */
.L_x_11:
[----:B------:R-:W3:Y:S02]  /*0ca0*/  LDC R10, c[0x0][0x684] ;  /* 0x0001a100ff0a7b82 */ /* 0x000ee40000000800 */
.L_x_10:
[----:B------:R-:W4:Y:S01]  /*0cb0*/  LDC R0, c[0x0][0x75c] ;  /* 0x0001d700ff007b82 */ /* 0x000f220000000800 */
[----:B------:R-:W-:Y:S01]  /*0cc0*/  ULDC UR9, c[0x0][0x604] ;  /* 0x0001810000097ab9 */ /* 0x000fe20000000800 */
[----:B------:R-:W-:Y:S01]  /*0cd0*/  ISETP.NE.AND P1, PT, R5, 0x2, PT ;  /* 0x000000020500780c */ /* 0x000fe20003f25270 */
[----:B------:R-:W-:Y:S01]  /*0ce0*/  UIADD3 UR9, UR9, 0x1f, URZ ;  /* 0x0000001f09097890 */ /* 0x000fe2000fffe03f */
[----:B------:R-:W-:Y:S01]  /*0cf0*/  IMAD.U32 R4, RZ, RZ, UR13 ;  /* 0x0000000dff047e24 */ /* 0x000fe2000f8e00ff */
[----:B------:R-:W-:Y:S01]  /*0d00*/  UMOV UR5, URZ ;  /* 0x0000003f00057c82 */ /* 0x000fe20008000000 */
[----:B------:R-:W-:Y:S01]  /*0d10*/  UMOV UR4, URZ ;  /* 0x0000003f00047c82 */ /* 0x000fe20008000000 */
[----:B------:R-:W-:-:S04]  /*0d20*/  USHF.R.S32.HI UR10, URZ, 0x1f, UR9 ;  /* 0x0000001f3f0a7899 */ /* 0x000fc80008011409 */
[----:B------:R-:W-:Y:S01]  /*0d30*/  ULEA.HI UR10, UR10, UR9, URZ, 0x5 ;  /* 0x000000090a0a7291 */ /* 0x000fe2000f8f283f */
[----:B----4-:R-:W-:-:S13]  /*0d40*/  ISETP.NE.AND P4, PT, R0, 0x1, PT ;  /* 0x000000010000780c */ /* 0x010fda0003f85270 */
[----:B01----:R-:W0:Y:S01]  /*0d50*/  @P4 LDC R3, c[0x0][0x10] ;  /* 0x00000400ff034b82 */ /* 0x003e220000000800 */
[----:B------:R-:W-:Y:S02]  /*0d60*/  @P4 IMAD.MOV.U32 R17, RZ, RZ, RZ ;  /* 0x000000ffff114224 */ /* 0x000fe400078e00ff */
[----:B------:R-:W-:-:S05]  /*0d70*/  @P4 IMAD.MOV.U32 R5, RZ, RZ, RZ ;  /* 0x000000ffff054224 */ /* 0x000fca00078e00ff */
[----:B------:R-:W1:Y:S01]  /*0d80*/  @!P4 LDC R9, c[0x0][0xc] ;  /* 0x00000300ff09cb82 */ /* 0x000e620000000800 */
[----:B------:R-:W-:Y:S01]  /*0d90*/  ULDC UR6, c[0x0][0xc] ;  /* 0x0000030000067ab9 */ /* 0x000fe20000000800 */
[----:B------:R-:W-:Y:S02]  /*0da0*/  ULDC UR7, c[0x0][0x10] ;  /* 0x0000040000077ab9 */ /* 0x000fe40000000800 */
[----:B------:R-:W-:-:S04]  /*0db0*/  UIMAD.WIDE.U32 UR6, UR6, UR7, URZ ;  /* 0x00000007060672a5 */ /* 0x000fc8000f8e003f */
[----:B------:R-:W4:Y:S01]  /*0dc0*/  LDC R8, c[0x0][0x14] ;  /* 0x00000500ff087b82 */ /* 0x000f220000000800 */
[----:B0-----:R-:W-:Y:S01]  /*0dd0*/  @P4 IMAD.WIDE.U32 R2, R3, UR13, R16 ;  /* 0x0000000d03024c25 */ /* 0x001fe2000f8e0010 */
[----:B------:R-:W-:-:S03]  /*0de0*/  ULDC.64 UR12, c[0x0][0x750] ;  /* 0x0001d400000c7ab9 */ /* 0x000fc60000000a00 */
[----:B------:R-:W-:Y:S02]  /*0df0*/  @P4 IMAD.IADD R3, R3, 0x1, R5 ;  /* 0x0000000103034824 */ /* 0x000fe400078e0205 */
[----:B------:R-:W-:Y:S02]  /*0e00*/  IMAD.MOV.U32 R5, RZ, RZ, RZ ;  /* 0x000000ffff057224 */ /* 0x000fe400078e00ff */
[----:B-1----:R-:W-:-:S04]  /*0e10*/  @!P4 IMAD.WIDE.U32 R4, R16, R9, R4 ;  /* 0x000000091004c225 */ /* 0x002fc800078e0004 */
[----:B------:R-:W-:Y:S02]  /*0e20*/  @!P4 IMAD.MOV.U32 R2, RZ, RZ, R4 ;  /* 0x000000ffff02c224 */ /* 0x000fe400078e0004 */
[C---:B----4-:R-:W-:Y:S02]  /*0e30*/  IMAD R19, R8.reuse, UR7, RZ ;  /* 0x0000000708137c24 */ /* 0x050fe4000f8e02ff */
[----:B------:R-:W-:Y:S01]  /*0e40*/  IMAD.WIDE.U32 R8, R8, UR6, RZ ;  /* 0x0000000608087c25 */ /* 0x000fe2000f8e00ff */
[----:B------:R-:W-:-:S03]  /*0e50*/  USHF.R.S32.HI UR6, URZ, 0x5, UR10 ;  /* 0x000000053f067899 */ /* 0x000fc6000801140a */
[----:B------:R-:W-:Y:S02]  /*0e60*/  @!P4 IMAD.MOV.U32 R3, RZ, RZ, R5 ;  /* 0x000000ffff03c224 */ /* 0x000fe400078e0005 */
[----:B------:R-:W-:Y:S01]  /*0e70*/  IMAD.IADD R0, R9, 0x1, R19 ;  /* 0x0000000109007824 */ /* 0x000fe200078e0213 */
[----:B------:R-:W-:Y:S06]  /*0e80*/  @P1 BRA `(.L_x_12) ;  /* 0x0000000000201947 */ /* 0x000fec0003800000 */
[----:B------:R-:W-:Y:S01]  /*0e90*/  UISETP.GE.U32.AND UP0, UPT, UR6, 0xc, UPT ;  /* 0x0000000c0600788c */ /* 0x000fe2000bf06070 */
[----:B------:R-:W-:Y:S01]  /*0ea0*/  IADD3 R2, P1, R2, R8, RZ ;  /* 0x0000000802027210 */ /* 0x000fe20007f3e0ff */
[----:B------:R-:W-:-:S04]  /*0eb0*/  UIMAD.WIDE.U32 UR4, UR6, -0x55555555, URZ ;  /* 0xaaaaaaab060478a5 */ /* 0x000fc8000f8e003f */
[----:B------:R-:W-:Y:S01]  /*0ec0*/  USHF.R.U32.HI UR5, URZ, 0x3, UR5 ;  /* 0x000000033f057899 */ /* 0x000fe20008011605 */
[----:B------:R-:W-:Y:S02]  /*0ed0*/  IMAD.X R3, R0, 0x1, R3, P1 ;  /* 0x0000000100037824 */ /* 0x000fe400008e0603 */
[----:B------:R-:W-:Y:S02]  /*0ee0*/  UMOV UR4, URZ ;  /* 0x0000003f00047c82 */ /* 0x000fe40008000000 */
[----:B------:R-:W-:Y:S02]  /*0ef0*/  @UP0 ULOP3.LUT UR4, UR5, 0x1, URZ, 0xc0, !UPT ;  /* 0x0000000105040892 */ /* 0x000fe4000f8ec03f */
[----:B------:R-:W-:-:S12]  /*0f00*/  UIMAD UR5, UR5, -0xc, UR6 ;  /* 0xfffffff4050578a4 */ /* 0x000fd8000f8e0206 */
.L_x_12:
[----:B------:R-:W-:Y:S01]  /*0f10*/  ISETP.GE.U32.AND P1, PT, R2, UR12, PT ;  /* 0x0000000c02007c0c */ /* 0x000fe2000bf26070 */
[----:B------:R-:W-:Y:S01]  /*0f20*/  IMAD.MOV.U32 R6, RZ, RZ, -0x1 ;  /* 0xffffffffff067424 */ /* 0x000fe200078e00ff */
[----:B------:R-:W-:Y:S01]  /*0f30*/  PRMT R18, RZ, 0x7610, R18 ;  /* 0x00007610ff127816 */ /* 0x000fe20000000012 */
[----:B------:R-:W-:Y:S01]  /*0f40*/  IMAD.MOV.U32 R5, RZ, RZ, -0x1 ;  /* 0xffffffffff057424 */ /* 0x000fe200078e00ff */
[----:B------:R-:W-:Y:S01]  /*0f50*/  ISETP.GE.U32.AND.EX P1, PT, R3, UR13, PT, P1 ;  /* 0x0000000d03007c0c */ /* 0x000fe2000bf26110 */
[----:B------:R-:W-:-:S12]  /*0f60*/  IMAD.MOV.U32 R4, RZ, RZ, -0x1 ;  /* 0xffffffffff047424 */ /* 0x000fd800078e00ff */
[----:B------:R-:W-:Y:S05]  /*0f70*/  @P1 BRA `(.L_x_13) ;  /* 0x0000000400241947 */ /* 0x000fea0003800000 */
[----:B------:R-:W0:Y:S01]  /*0f80*/  LDC.64 R28, c[0x0][0x728] ;  /* 0x0001ca00ff1c7b82 */ /* 0x000e220000000a00 */
[----:B------:R-:W-:Y:S02]  /*0f90*/  IMAD.MOV.U32 R4, RZ, RZ, R2 ;  /* 0x000000ffff047224 */ /* 0x000fe400078e0002 */
[----:B------:R-:W-:-:S05]  /*0fa0*/  IMAD.MOV.U32 R5, RZ, RZ, R3 ;  /* 0x000000ffff057224 */ /* 0x000fca00078e0003 */
[----:B------:R-:W1:Y:S08]  /*0fb0*/  LDC R6, c[0x0][0x730] ;  /* 0x0001cc00ff067b82 */ /* 0x000e700000000800 */
[----:B------:R-:W4:Y:S01]  /*0fc0*/  LDC.64 R30, c[0x0][0x720] ;  /* 0x0001c800ff1e7b82 */ /* 0x000f220000000a00 */
[----:B0-----:R-:W-:-:S04]  /*0fd0*/  ISETP.NE.U32.AND P1, PT, R28, RZ, PT ;  /* 0x000000ff1c00720c */ /* 0x001fc80003f25070 */
[----:B------:R-:W-:-:S13]  /*0fe0*/  ISETP.NE.AND.EX P1, PT, R29, RZ, PT, P1 ;  /* 0x000000ff1d00720c */ /* 0x000fda0003f25310 */
[----:B-1--4-:R-:W-:Y:S05]  /*0ff0*/  @!P1 BRA `(.L_x_14) ;  /* 0x0000000000289947 */ /* 0x012fea0003800000 */
[----:B------:R-:W0:Y:S02]  /*1000*/  LDC R21, c[0x0][0x734] ;  /* 0x0001cd00ff157b82 */ /* 0x000e240000000800 */
[----:B0-----:R-:W-:-:S05]  /*1010*/  IADD3 R21, P1, R2, R21, RZ ;  /* 0x0000001502157210 */ /* 0x001fca0007f3e0ff */
[----:B------:R-:W-:-:S04]  /*1020*/  IMAD.X R27, RZ, RZ, R3, P1 ;  /* 0x000000ffff1b7224 */ /* 0x000fc800008e0603 */
[----:B------:R-:W-:-:S04]  /*1030*/  IMAD.WIDE.U32 R4, R27, R28, RZ ;  /* 0x0000001c1b047225 */ /* 0x000fc800078e00ff */
[----:B------:R-:W-:-:S04]  /*1040*/  IMAD.WIDE.U32 R18, P1, R21, R29, R4 ;  /* 0x0000001d15127225 */ /* 0x000fc80007820004 */
[----:B------:R-:W-:-:S04]  /*1050*/  IMAD.WIDE.U32 R4, R21, R28, RZ ;  /* 0x0000001c15047225 */ /* 0x000fc800078e00ff */
[----:B------:R-:W-:Y:S01]  /*1060*/  IMAD.X R21, RZ, RZ, RZ, P1 ;  /* 0x000000ffff157224 */ /* 0x000fe200008e06ff */
[----:B------:R-:W-:Y:S01]  /*1070*/  IADD3 RZ, P1, R5, R18, RZ ;  /* 0x0000001205ff7210 */ /* 0x000fe20007f3e0ff */
[----:B------:R-:W-:-:S04]  /*1080*/  IMAD.MOV.U32 R20, RZ, RZ, R19 ;  /* 0x000000ffff147224 */ /* 0x000fc800078e0013 */
[----:B------:R-:W-:-:S08]  /*1090*/  IMAD.WIDE.U32.X R4, R27, R29, R20, P1 ;  /* 0x0000001d1b047225 */ /* 0x000fd000008e0414 */
.L_x_14:
[----:B------:R-:W0:Y:S01]  /*10a0*/  LDC.64 R32, c[0x0][0x740] ;  /* 0x0001d000ff207b82 */ /* 0x000e220000000a00 */
[-CC-:B------:R-:W-:Y:S01]  /*10b0*/  SHF.R.U64 R34, R4, R6.reuse, R5.reuse ;  /* 0x0000000604227219 */ /* 0x180fe20000001205 */
[----:B------:R-:W-:Y:S01]  /*10c0*/  IMAD.MOV.U32 R37, RZ, RZ, 0x1 ;  /* 0x00000001ff257424 */ /* 0x000fe200078e00ff */
[----:B------:R-:W-:Y:S02]  /*10d0*/  SHF.R.U32.HI R4, RZ, R6, R5 ;  /* 0x00000006ff047219 */ /* 0x000fe40000011605 */
[----:B------:R-:W-:-:S03]  /*10e0*/  IADD3 R19, P1, RZ, -R34, RZ ;  /* 0x80000022ff137210 */ /* 0x000fc60007f3e0ff */
[----:B------:R-:W1:Y:S02]  /*10f0*/  LDC R18, c[0x0][0x718] ;  /* 0x0001c600ff127b82 */ /* 0x000e640000000800 */
[----:B------:R-:W-:-:S04]  /*1100*/  IMAD.X R5, RZ, RZ, ~R4, P1 ;  /* 0x000000ffff057224 */ /* 0x000fc800008e0e04 */
[-C--:B------:R-:W-:Y:S02]  /*1110*/  IMAD R6, R5, R30.reuse, RZ ;  /* 0x0000001e05067224 */ /* 0x080fe400078e02ff */
[----:B------:R-:W4:Y:S01]  /*1120*/  LDC R21, c[0x0][0x708] ;  /* 0x0001c200ff157b82 */ /* 0x000f220000000800 */
[----:B------:R-:W-:-:S04]  /*1130*/  IMAD.WIDE.U32 R4, R19, R30, R2 ;  /* 0x0000001e13047225 */ /* 0x000fc800078e0002 */
[----:B------:R-:W-:-:S03]  /*1140*/  IMAD R19, R19, R31, R6 ;  /* 0x0000001f13137224 */ /* 0x000fc600078e0206 */
[----:B------:R-:W2:Y:S01]  /*1150*/  LDC R26, c[0x0][0x758] ;  /* 0x0001d600ff1a7b82 */ /* 0x000ea20000000800 */
[----:B------:R-:W-:Y:S01]  /*1160*/  IMAD.IADD R5, R5, 0x1, R19 ;  /* 0x0000000105057824 */ /* 0x000fe200078e0213 */
[----:B0-----:R-:W-:Y:S01]  /*1170*/  ISETP.NE.U32.AND P1, PT, R32, RZ, PT ;  /* 0x000000ff2000720c */ /* 0x001fe20003f25070 */
[----:B------:R-:W-:-:S03]  /*1180*/  IMAD.MOV.U32 R19, RZ, RZ, -0x1 ;  /* 0xffffffffff137424 */ /* 0x000fc600078e00ff */
[----:B------:R-:W-:Y:S02]  /*1190*/  ISETP.NE.AND.EX P1, PT, R33, RZ, PT, P1 ;  /* 0x000000ff2100720c */ /* 0x000fe40003f25310 */
[----:B------:R-:W0:Y:S01]  /*11a0*/  LDC R31, c[0x0][0x700] ;  /* 0x0001c000ff1f7b82 */ /* 0x000e220000000800 */
[-CC-:B-1----:R-:W-:Y:S02]  /*11b0*/  SHF.R.U64 R29, R4, R18.reuse, R5.reuse ;  /* 0x00000012041d7219 */ /* 0x182fe40000001205 */
[----:B------:R-:W-:-:S05]  /*11c0*/  SHF.R.U32.HI R4, RZ, R18, R5 ;  /* 0x00000012ff047219 */ /* 0x000fca0000011605 */
[----:B------:R-:W1:Y:S01]  /*11d0*/  LDC R28, c[0x0][0x748] ;  /* 0x0001d200ff1c7b82 */ /* 0x000e620000000800 */
[-CC-:B----4-:R-:W-:Y:S02]  /*11e0*/  SHF.R.U64 R39, R29, R21.reuse, R4.reuse ;  /* 0x000000151d277219 */ /* 0x190fe40000001204 */
[----:B------:R-:W-:-:S05]  /*11f0*/  SHF.R.U32.HI R5, RZ, R21, R4 ;  /* 0x00000015ff057219 */ /* 0x000fca0000011604 */
[----:B------:R-:W4:Y:S01]  /*1200*/  LDC R35, c[0x0][0x738] ;  /* 0x0001ce00ff237b82 */ /* 0x000f220000000800 */
[-C--:B--2---:R-:W-:Y:S02]  /*1210*/  SHF.L.U32 R4, R19, R26.reuse, RZ ;  /* 0x0000001a13047219 */ /* 0x084fe400000006ff */
[--C-:B------:R-:W-:Y:S02]  /*1220*/  SHF.R.U64 R36, R39, R26, R5.reuse ;  /* 0x0000001a27247219 */ /* 0x100fe40000001205 */
[----:B------:R-:W-:Y:S02]  /*1230*/  LOP3.LUT R6, RZ, R4, RZ, 0x33, !PT ;  /* 0x00000004ff067212 */ /* 0x000fe400078e33ff */
[----:B------:R-:W-:Y:S01]  /*1240*/  SHF.R.U32.HI R5, RZ, R26, R5 ;  /* 0x0000001aff057219 */ /* 0x000fe20000011605 */
[----:B------:R-:W2:Y:S01]  /*1250*/  LDC R30, c[0x0][0x710] ;  /* 0x0001c400ff1e7b82 */ /* 0x000ea20000000800 */
[----:B------:R-:W-:Y:S01]  /*1260*/  IMAD.MOV.U32 R4, RZ, RZ, R36 ;  /* 0x000000ffff047224 */ /* 0x000fe200078e0024 */
[----:B------:R-:W-:Y:S06]  /*1270*/  @!P1 BRA `(.L_x_15) ;  /* 0x0000000000289947 */ /* 0x000fec0003800000 */
[----:B------:R-:W3:Y:S02]  /*1280*/  LDC R21, c[0x0][0x74c] ;  /* 0x0001d300ff157b82 */ /* 0x000ee40000000800 */
[----:B---3--:R-:W-:-:S05]  /*1290*/  IADD3 R21, P1, R36, R21, RZ ;  /* 0x0000001524157210 */ /* 0x008fca0007f3e0ff */
        /* <DEDUP_REMOVED lines=8> */
.L_x_15:
[----:B-1----:R-:W-:Y:S01]  /*1320*/  SHF.R.U64 R17, R4, R28, R5 ;  /* 0x0000001c04117219 */ /* 0x002fe20000001205 */
[----:B------:R-:W-:Y:S01]  /*1330*/  @P4 IMAD R23, R25, R24, R16 ;  /* 0x0000001819174224 */ /* 0x000fe200078e0210 */
[----:B------:R-:W-:Y:S02]  /*1340*/  SHF.L.U32 R4, R37, R26, RZ ;  /* 0x0000001a25047219 */ /* 0x000fe400000006ff */
[----:B------:R-:W-:Y:S01]  /*1350*/  LOP3.LUT R5, R39, R6, RZ, 0xc0, !PT ;  /* 0x0000000627057212 */ /* 0x000fe200078ec0ff */
[----:B0-----:R-:W-:Y:S02]  /*1360*/  VIADD R6, R31, 0xffffffff ;  /* 0xffffffff1f067836 */ /* 0x001fe40000000000 */
[----:B------:R-:W-:Y:S02]  /*1370*/  IMAD.MOV R18, RZ, RZ, -R17 ;  /* 0x000000ffff127224 */ /* 0x000fe400078e0a11 */
[----:B------:R-:W-:Y:S01]  /*1380*/  IMAD R16, R4, R17, R5 ;  /* 0x0000001104107224 */ /* 0x000fe200078e0205 */
[----:B------:R-:W-:Y:S01]  /*1390*/  LOP3.LUT R17, R29, R6, RZ, 0xc0, !PT ;  /* 0x000000061d117212 */ /* 0x000fe200078ec0ff */
[----:B----4-:R-:W-:-:S02]  /*13a0*/  IMAD R4, R18, R35, R36 ;  /* 0x0000002312047224 */ /* 0x010fc400078e0224 */
[----:B--2---:R-:W-:Y:S02]  /*13b0*/  IMAD R6, R16, R30, R23 ;  /* 0x0000001e10067224 */ /* 0x004fe400078e0217 */
[----:B------:R-:W-:Y:S02]  /*13c0*/  IMAD R17, R4, R31, R17 ;  /* 0x0000001f04117224 */ /* 0x000fe400078e0211 */
[----:B------:R-:W-:Y:S02]  /*13d0*/  IMAD.MOV.U32 R18, RZ, RZ, 0x1 ;  /* 0x00000001ff127424 */ /* 0x000fe400078e00ff */
[----:B------:R-:W-:Y:S01]  /*13e0*/  IMAD.MOV.U32 R4, RZ, RZ, R34 ;  /* 0x000000ffff047224 */ /* 0x000fe200078e0022 */
[----:B------:R-:W-:Y:S02]  /*13f0*/  SEL R5, R17, R6, !P4 ;  /* 0x0000000611057207 */ /* 0x000fe40006000000 */
[----:B------:R-:W-:-:S07]  /*1400*/  SEL R6, R6, R17, !P4 ;  /* 0x0000001106067207 */ /* 0x000fce0006000000 */
.L_x_13:
[----:B------:R-:W-:Y:S05]  /*1410*/  @!P3 BRA `(.L_x_16) ;  /* 0x00000000000cb947 */ /* 0x000fea0003800000 */
[----:B------:R-:W-:Y:S01]  /*1420*/  UCGABAR_WAIT ;  /* 0x0000000000007dc7 */ /* 0x000fe20008000000 */
[----:B------:R-:W-:Y:S01]  /*1430*/  CCTL.IVALL ;  /* 0x00000000ff00798f */ /* 0x000fe20002000000 */
[----:B------:R-:W-:Y:S05]  /*1440*/  BRA `(.L_x_17) ;  /* 0x0000000000047947 */ /* 0x000fea0003800000 */
.L_x_16:
[----:B------:R-:W-:Y:S06]  /*1450*/  BAR.SYNC.DEFER_BLOCKING 0x0 ;  /* 0x0000000000007b1d */ /* 0x000fec0000010000 */
.L_x_17:
[----:B------:R-:W-:Y:S05]  /*1460*/  @!P2 BRA `(.L_x_18) ;  /* 0x000000a40094a947 */ /* 0x000fea0003800000 */
[----:B------:R-:W-:-:S13]  /*1470*/  ISETP.GT.U32.AND P1, PT, R38, 0x1, PT ;  /* 0x000000012600780c */ /* 0x000fda0003f24070 */
[----:B------:R-:W-:Y:S05]  /*1480*/  @P1 EXIT ;  /* 0x000000000000194d */ /* 0x000fea0003800000 */
.L_x_19:
[----:B------:R-:W-:-:S08]  /*1490*/  NOP ;  /* 0x0000000000007918 */ /* 0x000fd00000000000 */
[----:B------:R-:W0:Y:S02]  /*14a0*/  USETMAXREG.TRY_ALLOC.CTAPOOL UP0, 0xe8 ;  /* 0x000000e8000079c8 */ /* 0x000e240008000600 */
[----:B0-----:R-:W-:-:S13]  /*14b0*/  PLOP3.LUT P1, PT, PT, PT, UP0, 0x80, 0x0 ;  /* 0x000000000000781c */ /* 0x001fda0003f2f008 */
[----:B------:R-:W-:Y:S05]  /*14c0*/  @!P1 BRA `(.L_x_19) ;  /* 0xfffffffc00f09947 */ /* 0x000fea000383ffff */
[----:B------:R-:W-:-:S13]  /*14d0*/  LOP3.LUT P1, RZ, R18, 0xff, RZ, 0xc0, !PT ;  /* 0x000000ff12ff7812 */ /* 0x000fda000782c0ff */
[----:B------:R-:W-:Y:S05]  /*14e0*/  @!P1 EXIT ;  /* 0x000000000000994d */ /* 0x000fea0003800000 */
[-C--:B------:R-:W-:Y:S01]  /*14f0*/  LEA.HI R13, R15, R15.reuse, RZ, 0x1 ;  /* 0x0000000f0f0d7211 */ /* 0x080fe200078f08ff */
[----:B------:R-:W0:Y:S01]  /*1500*/  S2UR UR9, SR_CgaCtaId ;  /* 0x00000000000979c3 */ /* 0x000e220000008800 */
[----:B------:R-:W-:Y:S01]  /*1510*/  LEA.HI R16, R22, R15, RZ, 0x2 ;  /* 0x0000000f16107211 */ /* 0x000fe200078f10ff */
[----:B------:R-:W-:Y:S01]  /*1520*/  UIADD3 UR10, UR8, -0x1, URZ ;  /* 0xffffffff080a7890 */ /* 0x000fe2000fffe03f */
[----:B------:R-:W-:Y:S01]  /*1530*/  LOP3.LUT R14, R13, 0x7ffffe, RZ, 0xc0, !PT ;  /* 0x007ffffe0d0e7812 */ /* 0x000fe200078ec0ff */
[----:B------:R-:W-:Y:S01]  /*1540*/  UMOV UR7, 0x400 ;  /* 0x0000040000077882 */ /* 0x000fe20000000000 */
[--C-:B------:R-:W-:Y:S01]  /*1550*/  SHF.R.S32.HI R17, RZ, 0x2, R16.reuse ;  /* 0x00000002ff117819 */ /* 0x100fe20000011410 */
[----:B------:R-:W-:Y:S01]  /*1560*/  UISETP.NE.AND UP0, UPT, UR10, URZ, UPT ;  /* 0x0000003f0a00728c */ /* 0x000fe2000bf05270 */
[----:B------:R-:W-:Y:S01]  /*1570*/  SHF.R.S32.HI R18, RZ, 0x1f, R16 ;  /* 0x0000001fff127819 */ /* 0x000fe20000011410 */
[----:B------:R-:W-:Y:S01]  /*1580*/  ULDC UR11, c[0x0][0x284] ;  /* 0x0000a100000b7ab9 */ /* 0x000fe20000000800 */
[----:B------:R-:W-:Y:S01]  /*1590*/  LOP3.LUT R20, R16, 0xfffffffc, RZ, 0xc0, !PT ;  /* 0xfffffffc10147812 */ /* 0x000fe200078ec0ff */
[C---:B------:R-:W-:Y:S01]  /*15a0*/  IMAD.IADD R16, R15.reuse, 0x1, -R14 ;  /* 0x000000010f107824 */ /* 0x040fe200078e0a0e */
[----:B------:R-:W-:Y:S01]  /*15b0*/  LEA.HI R19, R18, R17, RZ, 0x3 ;  /* 0x0000001112137211 */ /* 0x000fe200078f18ff */
[----:B------:R-:W-:Y:S01]  /*15c0*/  USHF.L.U32 UR15, UR6, 0x1, URZ ;  /* 0x00000001060f7899 */ /* 0x000fe2000800063f */
[----:B------:R-:W-:Y:S01]  /*15d0*/  LEA.HI R22, R22, R15, RZ, 0x5 ;  /* 0x0000000f16167211 */ /* 0x000fe200078f28ff */
[----:B------:R-:W-:Y:S01]  /*15e0*/  IMAD.IADD R18, R15, 0x1, -R20 ;  /* 0x000000010f127824 */ /* 0x000fe200078e0a14 */
[----:B------:R-:W-:-:S02]  /*15f0*/  SHF.R.S32.HI R14, RZ, 0x1, R13 ;  /* 0x00000001ff0e7819 */ /* 0x000fc4000001140d */
[----:B------:R-:W-:Y:S02]  /*1600*/  LOP3.LUT R20, R19, 0xfffffff8, RZ, 0xc0, !PT ;  /* 0xfffffff813147812 */ /* 0x000fe400078ec0ff */
[----:B------:R-:W-:Y:S02]  /*1610*/  LEA.HI R13, R13, R14, RZ, 0x1 ;  /* 0x0000000e0d0d7211 */ /* 0x000fe400078f08ff */
[----:B------:R-:W-:Y:S01]  /*1620*/  SHF.R.S32.HI R15, RZ, 0x5, R22 ;  /* 0x00000005ff0f7819 */ /* 0x000fe20000011416 */
[----:B------:R-:W-:Y:S01]  /*1630*/  IMAD.IADD R20, R17, 0x1, -R20 ;  /* 0x0000000111147824 */ /* 0x000fe200078e0a14 */
[----:B------:R-:W-:Y:S01]  /*1640*/  LOP3.LUT R13, R13, 0x7fffffe, RZ, 0xc0, !PT ;  /* 0x07fffffe0d0d7812 */ /* 0x000fe200078ec0ff */
[----:B0-----:R-:W-:Y:S01]  /*1650*/  ULEA UR7, UR9, UR7, 0x18 ;  /* 0x0000000709077291 */ /* 0x001fe2000f8ec03f */
[----:B------:R-:W-:Y:S01]  /*1660*/  LOP3.LUT R165, R7, 0x1, RZ, 0xfc, !PT ;  /* 0x0000000107a57812 */ /* 0x000fe200078efcff */
[----:B------:R-:W-:Y:S01]  /*1670*/  IMAD R17, R15, 0x2, R16 ;  /* 0x000000020f117824 */ /* 0x000fe200078e0210 */
[----:B------:R-:W-:Y:S01]  /*1680*/  USHF.L.U32 UR9, UR10, 0x3, URZ ;  /* 0x000000030a097899 */ /* 0x000fe2000800063f */
[----:B------:R-:W-:Y:S01]  /*1690*/  IMAD.IADD R13, R14, 0x1, -R13 ;  /* 0x000000010e0d7824 */ /* 0x000fe200078e0a0d */
[----:B------:R-:W-:Y:S01]  /*16a0*/  USEL UR10, URZ, 0x1, UP0 ;  /* 0x000000013f0a7887 */ /* 0x000fe20008000000 */
[--C-:B------:R-:W-:Y:S01]  /*16b0*/  IMAD R22, R17, 0x8, R20.reuse ;  /* 0x0000000811167824 */ /* 0x100fe200078e0214 */
[----:B------:R-:W-:Y:S01]  /*16c0*/  VIMNMX R17, RZ, UR6, PT ;  /* 0x00000006ff117c48 */ /* 0x000fe2000bfe0100 */
[C-C-:B------:R-:W-:Y:S01]  /*16d0*/  IMAD R14, R15.reuse, 0x10, R20.reuse ;  /* 0x000000100f0e7824 */ /* 0x140fe200078e0214 */
[----:B------:R-:W-:Y:S01]  /*16e0*/  UIADD3 UR18, UR7, 0xd0, URZ ;  /* 0x000000d007127890 */ /* 0x000fe2000fffe03f */
[----:B------:R-:W-:Y:S01]  /*16f0*/  IMAD R13, R22, 0x2, R13 ;  /* 0x00000002160d7824 */ /* 0x000fe200078e020d */
[----:B------:R-:W-:Y:S01]  /*1700*/  ULOP3.LUT UR9, UR9, 0x8, URZ, 0xc0, !UPT ;  /* 0x0000000809097892 */ /* 0x000fe2000f8ec03f */
[----:B------:R-:W-:Y:S01]  /*1710*/  IMAD R16, R15, -0x10, -R20 ;  /* 0xfffffff00f107824 */ /* 0x000fe200078e0a14 */
[----:B------:R-:W-:Y:S01]  /*1720*/  IADD3 R17, -R17, UR6, RZ ;  /* 0x0000000611117c10 */ /* 0x000fe2000fffe1ff */
[----:B------:R-:W-:Y:S01]  /*1730*/  IMAD.SHL.U32 R13, R13, 0x20, RZ ;  /* 0x000000200d0d7824 */ /* 0x000fe200078e00ff */
[----:B------:R-:W-:Y:S01]  /*1740*/  SHF.R.S32.HI R15, RZ, 0x1f, R14 ;  /* 0x0000001fff0f7819 */ /* 0x000fe2000001140e */
[----:B------:R-:W-:Y:S01]  /*1750*/  IMAD.U32 R164, RZ, RZ, UR10 ;  /* 0x0000000affa47e24 */ /* 0x000fe2000f8e00ff */
[----:B------:R-:W-:Y:S01]  /*1760*/  ULEA UR12, UR8, UR18, 0x3 ;  /* 0x00000012080c7291 */ /* 0x000fe2000f8e183f */
[----:B------:R-:W-:Y:S01]  /*1770*/  VIADD R16, R16, UR11 ;  /* 0x0000000b10107c36 */ /* 0x000fe20008000000 */
[----:B------:R-:W-:Y:S01]  /*1780*/  SHF.R.S32.HI R13, RZ, 0x3, R13 ;  /* 0x00000003ff0d7819 */ /* 0x000fe2000001140d */
[----:B------:R-:W-:-:S02]  /*1790*/  ULOP3.LUT UR19, UR9, 0x8, URZ, 0x3c, !UPT ;  /* 0x0000000809137892 */ /* 0x000fc4000f8e3c3f */
[----:B------:R-:W-:-:S12]  /*17a0*/  ULOP3.LUT UR13, UR9, 0x18, URZ, 0x3c, !UPT ;  /* 0x00000018090d7892 */ /* 0x000fd8000f8e3c3f */
.L_x_286:
[----:B------:R-:W-:Y:S01]  /*17b0*/  SHF.L.U32 R19, R164, 0x1f, RZ ;  /* 0x0000001fa4137819 */ /* 0x000fe200000006ff */
[----:B------:R-:W-:Y:S01]  /*17c0*/  IMAD.MOV.U32 R24, RZ, RZ, RZ ;  /* 0x000000ffff187224 */ /* 0x000fe200078e00ff */
[----:B------:R-:W-:Y:S02]  /*17d0*/  ISETP.GE.AND P2, PT, R17, 0x1, PT ;  /* 0x000000011100780c */ /* 0x000fe40003f46270 */
[----:B------:R-:W0:Y:S02]  /*17e0*/  SYNCS.PHASECHK.TRANS64.TRYWAIT P1, [UR12+-0x8], R19 ;  /* 0xfffff813ff0075a7 */ /* 0x000e24000802014c */
[----:B0-2345:R-:W-:Y:S09]  /*17f0*/  @!P1 BRA `(.L_x_20) ;  /* 0x000000b800149947 */ /* 0x03dff20003800000 */
.L_x_316:
[----:B------:R-:W-:Y:S01]  /*1800*/  IMAD.MOV.U32 R25, RZ, RZ, RZ ;  /* 0x000000ffff197224 */ /* 0x000fe200078e00ff */
[----:B------:R-:W-:Y:S02]  /*1810*/  CS2R R26, SRZ ;  /* 0x00000000001a7805 */ /* 0x000fe4000001ff00 */
[----:B------:R-:W-:Y:S02]  /*1820*/  CS2R R28, SRZ ;  /* 0x00000000001c7805 */ /* 0x000fe4000001ff00 */
[----:B------:R-:W-:Y:S02]  /*1830*/  CS2R R30, SRZ ;  /* 0x00000000001e7805 */ /* 0x000fe4000001ff00 */
[----:B------:R-:W-:Y:S02]  /*1840*/  CS2R R32, SRZ ;  /* 0x0000000000207805 */ /* 0x000fe4000001ff00 */
[----:B------:R-:W-:Y:S02]  /*1850*/  CS2R R34, SRZ ;  /* 0x0000000000227805 */ /* 0x000fe4000001ff00 */
[----:B------:R-:W-:-:S02]  /*1860*/  CS2R R36, SRZ ;  /* 0x0000000000247805 */ /* 0x000fc4000001ff00 */
        /* <DEDUP_REMOVED lines=56> */
[----:B------:R-:W-:Y:S01]  /*1bf0*/  CS2R R150, SRZ ;  /* 0x0000000000967805 */ /* 0x000fe2000001ff00 */
[----:B------:R-:W-:Y:S06]  /*1c00*/  @!P2 BRA `(.L_x_21) ;  /* 0x0000000000dca947 */ /* 0x000fec0003800000 */
[----:B0-----:R-:W-:Y:S01]  /*1c10*/  IMAD.MOV.U32 R19, RZ, RZ, R17 ;  /* 0x000000ffff137224 */ /* 0x001fe200078e0011 */
[----:B------:R-:W-:Y:S01]  /*1c20*/  UPLOP3.LUT UP0, UPT, UPT, UPT, UPT, 0x40, 0x0 ;  /* 0x000000000000789c */ /* 0x000fe20003f0e870 */
[----:B------:R-:W-:Y:S01]  /*1c30*/  IMAD.U32 R153, RZ, RZ, UR4 ;  /* 0x00000004ff997e24 */ /* 0x000fe2000f8e00ff */
[----:B------:R-:W-:Y:S01]  /*1c40*/  UMOV UR14, UR5 ;  /* 0x00000005000e7c82 */ /* 0x000fe20008000000 */
[----:B------:R-:W-:-:S08]  /*1c50*/  IMAD.U32 R20, RZ, RZ, UR5 ;  /* 0x00000005ff147e24 */ /* 0x000fd0000f8e00ff */
.L_x_28:
[----:B------:R-:W-:-:S13]  /*1c60*/  ISETP.NE.AND P2, PT, R165, 0x3, PT ;  /* 0x00000003a500780c */ /* 0x000fda0003f45270 */
[----:B01--4-:R-:W-:Y:S05]  /*1c70*/  @!P2 BRA `(.L_x_22) ;  /* 0x000000000004a947 */ /* 0x013fea0003800000 */
[----:B------:R-:W-:Y:S01]  /*1c80*/  BPT.TRAP 0x1 ;  /* 0x000000040000795c */ /* 0x000fe20000300000 */
.L_x_22:
[----:B------:R-:W-:Y:S01]  /*1c90*/  ULEA UR8, UR14, UR7, 0x3 ;  /* 0x000000070e087291 */ /* 0x000fe2000f8e183f */
[----:B------:R-:W-:-:S08]  /*1ca0*/  SHF.L.U32 R22, R153, 0x1f, RZ ;  /* 0x0000001f99167819 */ /* 0x000fd000000006ff */
[----:B------:R0:W1:Y:S01]  /*1cb0*/  SYNCS.PHASECHK.TRANS64.TRYWAIT P1, [UR8], R22 ;  /* 0x00000016ff0075a7 */ /* 0x0000620008020148 */
[----:B------:R-:W-:Y:S05]  /*1cc0*/  @!P2 BRA `(.L_x_23) ;  /* 0x000000000004a947 */ /* 0x000fea0003800000 */
[----:B------:R-:W-:Y:S01]  /*1cd0*/  BPT.TRAP 0x1 ;  /* 0x000000040000795c */ /* 0x000fe20000300000 */
.L_x_23:
[----:B------:R-:W-:-:S04]  /*1ce0*/  IMAD.U32 R152, RZ, RZ, UR14 ;  /* 0x0000000eff987e24 */ /* 0x000fc8000f8e00ff */
[----:B------:R-:W-:Y:S01]  /*1cf0*/  IMAD R21, R152, 0x200, R13 ;  /* 0x0000020098157824 */ /* 0x000fe200078e020d */
[----:B-1----:R-:W-:Y:S06]  /*1d00*/  @P1 BRA `(.L_x_24) ;  /* 0x0000000000081947 */ /* 0x002fec0003800000 */
[----:B------:R-:W1:Y:S02]  /*1d10*/  SYNCS.PHASECHK.TRANS64.TRYWAIT P1, [UR8], R22 ;  /* 0x00000016ff0075a7 */ /* 0x000e640008020148 */
[----:B-1----:R-:W-:Y:S05]  /*1d20*/  @!P1 BRA `(.L_x_25) ;  /* 0x000000b000e09947 */ /* 0x002fea0003800000 */
.L_x_24:
[----:B------:R-:W4:Y:S01]  /*1d30*/  LDS R152, [R21+UR7+0x36200] ;  /* 0x0362000715987984 */ /* 0x000f220008000800 */
[----:B------:R-:W-:Y:S02]  /*1d40*/  UIADD3 UR8, UR7, 0x200, URZ ;  /* 0x0000020007087890 */ /* 0x000fe4000fffe03f */
[----:B------:R-:W-:Y:S02]  /*1d50*/  UIADD3 UR9, UR7, 0x6200, URZ ;  /* 0x0000620007097890 */ /* 0x000fe4000fffe03f */
[----:B------:R-:W-:Y:S02]  /*1d60*/  USHF.R.U32.HI UR8, URZ, 0x4, UR8 ;  /* 0x000000043f087899 */ /* 0x000fe40008011608 */
[----:B------:R-:W-:Y:S02]  /*1d70*/  USHF.R.U32.HI UR9, URZ, 0x4, UR9 ;  /* 0x000000043f097899 */ /* 0x000fe40008011609 */
[----:B------:R-:W-:Y:S02]  /*1d80*/  ULOP3.LUT UR8, UR8, 0x3fff, URZ, 0xc0, !UPT ;  /* 0x00003fff08087892 */ /* 0x000fe4000f8ec03f */
[----:B------:R-:W-:-:S02]  /*1d90*/  ULOP3.LUT UR9, UR9, 0x3fff, URZ, 0xc0, !UPT ;  /* 0x00003fff09097892 */ /* 0x000fc4000f8ec03f */
[----:B------:R-:W-:Y:S02]  /*1da0*/  ULOP3.LUT UR8, UR8, 0x10000, URZ, 0xfc, !UPT ;  /* 0x0001000008087892 */ /* 0x000fe4000f8efc3f */
[----:B------:R-:W-:Y:S02]  /*1db0*/  ULOP3.LUT UR9, UR9, 0x10000, URZ, 0xfc, !UPT ;  /* 0x0001000009097892 */ /* 0x000fe4000f8efc3f */
[----:B------:R-:W-:Y:S02]  /*1dc0*/  ULEA UR8, UR14, UR8, 0x7 ;  /* 0x000000080e087291 */ /* 0x000fe4000f8e383f */
[----:B------:R-:W-:Y:S01]  /*1dd0*/  ULEA UR10, UR14, UR9, 0xa ;  /* 0x000000090e0a7291 */ /* 0x000fe2000f8e503f */
[----:B------:R-:W-:Y:S02]  /*1de0*/  UMOV UR11, 0x80000020 ;  /* 0x80000020000b7882 */ /* 0x000fe40000000000 */
[----:B------:R-:W-:Y:S01]  /*1df0*/  UMOV UR9, 0xc0000010 ;  /* 0xc000001000097882 */ /* 0x000fe20000000000 */
[----:B----4-:R-:W-:-:S06]  /*1e00*/  WARPGROUP.ARRIVE ;  /* 0x00000000000079c5 */ /* 0x010fcc0000000000 */
[----:B------:R-:W-:Y:S03]  /*1e10*/  IGMMA.SP.64x256x64.S8.S8 R24, gdesc[UR8], R24, UP0, R152, gsb0 ;  /* 0x06809800081879f1 */ /* 0x000fe6000b841218 */
[----:B------:R-:W-:Y:S02]  /*1e20*/  WARPGROUP.DEPBAR.LE gsb0, 0x0 ;  /* 0x00008000000079c5 */ /* 0x000fe40000010000 */
[----:B------:R-:W-:Y:S05]  /*1e30*/  @!P2 BRA `(.L_x_26) ;  /* 0x000000000004a947 */ /* 0x000fea0003800000 */
[----:B------:R-:W-:Y:S01]  /*1e40*/  BPT.TRAP 0x1 ;  /* 0x000000040000795c */ /* 0x000fe20000300000 */
.L_x_26:
[----:B------:R-:W-:Y:S02]  /*1e50*/  @P0 LEA R21, R20, UR7, 0x3 ;  /* 0x0000000714150c11 */ /* 0x000fe4000f8e18ff */
[----:B------:R-:W-:-:S03]  /*1e60*/  ISETP.GT.U32.AND P1, PT, R7, 0x1, PT ;  /* 0x000000010700780c */ /* 0x000fc60003f24070 */
[----:B------:R-:W-:-:S05]  /*1e70*/  @P0 VIADD R21, R21, 0x60 ;  /* 0x0000006015150836 */ /* 0x000fca0000000000 */
[----:B------:R-:W-:-:S04]  /*1e80*/  @P0 PRMT R21, R12, 0x654, R21 ;  /* 0x000006540c150816 */ /* 0x000fc80000000015 */
[----:B------:R4:W-:Y:S01]  /*1e90*/  @P0 SYNCS.ARRIVE.TRANS64.RED.A1T0 RZ, [R21+URZ], RZ ;  /* 0x000000ff15ff09a7 */ /* 0x0009e2000810043f */
[----:B------:R-:W-:Y:S05]  /*1ea0*/  @P1 BRA `(.L_x_27) ;  /* 0x0000000000041947 */ /* 0x000fea0003800000 */
[----:B------:R-:W-:Y:S01]  /*1eb0*/  BPT.TRAP 0x1 ;  /* 0x000000040000795c */ /* 0x000fe20000300000 */
.L_x_27:
[----:B------:R-:W-:Y:S01]  /*1ec0*/  UIADD3 UR14, UR14, 0x1, URZ ;  /* 0x000000010e0e7890 */ /* 0x000fe2000fffe03f */
[C---:B------:R-:W-:Y:S01]  /*1ed0*/  ISETP.GT.AND P2, PT, R19.reuse, 0x1, PT ;  /* 0x000000011300780c */ /* 0x040fe20003f44270 */
[----:B------:R-:W-:Y:S02]  /*1ee0*/  VIADD R20, R20, 0x1 ;  /* 0x0000000114147836 */ /* 0x000fe40000000000 */
[----:B------:R-:W-:Y:S01]  /*1ef0*/  UISETP.NE.AND UP0, UPT, UR14, 0xc, UPT ;  /* 0x0000000c0e00788c */ /* 0x000fe2000bf05270 */
[----:B------:R-:W-:Y:S02]  /*1f00*/  VIADD R19, R19, 0xffffffff ;  /* 0xffffffff13137836 */ /* 0x000fe40000000000 */
[C---:B------:R-:W-:Y:S01]  /*1f10*/  ISETP.NE.AND P1, PT, R20.reuse, 0xc, PT ;  /* 0x0000000c1400780c */ /* 0x040fe20003f25270 */
[----:B------:R-:W-:Y:S02]  /*1f20*/  USEL UR8, URZ, 0x1, UP0 ;  /* 0x000000013f087887 */ /* 0x000fe40008000000 */
[----:B------:R-:W-:Y:S01]  /*1f30*/  USEL UR14, UR14, URZ, UP0 ;  /* 0x0000003f0e0e7287 */ /* 0x000fe20008000000 */
[----:B------:R-:W-:Y:S01]  /*1f40*/  SEL R20, R20, RZ, P1 ;  /* 0x000000ff14147207 */ /* 0x000fe20000800000 */
[----:B------:R-:W-:-:S02]  /*1f50*/  UPLOP3.LUT UP0, UPT, UPT, UPT, UPT, 0x80, 0x0 ;  /* 0x000000000000789c */ /* 0x000fc40003f0f070 */
[----:B------:R-:W-:Y:S01]  /*1f60*/  LOP3.LUT R153, R153, UR8, RZ, 0x3c, !PT ;  /* 0x0000000899997c12 */ /* 0x000fe2000f8e3cff */
[----:B------:R-:W-:Y:S08]  /*1f70*/  @P2 BRA `(.L_x_28) ;  /* 0xfffffffc00382947 */ /* 0x000ff0000383ffff */
.L_x_21:
[----:B0-----:R-:W-:Y:S01]  /*1f80*/  IMAD.U32 R20, RZ, RZ, UR19 ;  /* 0x00000013ff147e24 */ /* 0x001fe2000f8e00ff */
[----:B------:R-:W-:Y:S01]  /*1f90*/  SHF.L.U32 R19, R164, 0x1f, RZ ;  /* 0x0000001fa4137819 */ /* 0x000fe200000006ff */
[----:B------:R-:W-:Y:S01]  /*1fa0*/  UIADD3 UR5, UR5, UR15, URZ ;  /* 0x0000000f05057290 */ /* 0x000fe2000fffe03f */
[----:B------:R-:W0:Y:S01]  /*1fb0*/  LDC R152, c[0x0][0x288] ;  /* 0x0000a200ff987b82 */ /* 0x000e220000000800 */
[----:B------:R-:W-:Y:S01]  /*1fc0*/  UISETP.GE.U32.AND UP1, UPT, UR15, 0xc, UPT ;  /* 0x0000000c0f00788c */ /* 0x000fe2000bf26070 */
[----:B------:R-:W-:Y:S01]  /*1fd0*/  SHF.R.S32.HI R154, RZ, 0x1f, R4 ;  /* 0x0000001fff9a7819 */ /* 0x000fe20000011404 */
[----:B------:R-:W-:Y:S02]  /*1fe0*/  UISETP.GT.U32.AND UP0, UPT, UR5, 0xb, UPT ;  /* 0x0000000b0500788c */ /* 0x000fe4000bf04070 */
[----:B------:R-:W-:Y:S02]  /*1ff0*/  UIMAD.WIDE.U32 UR8, UR5, -0x55555555, URZ ;  /* 0xaaaaaaab050878a5 */ /* 0x000fe4000f8e003f */
[----:B------:R-:W-:Y:S01]  /*2000*/  UISETP.LT.U32.AND UP0, UPT, UR15, 0xc, UP0 ;  /* 0x0000000c0f00788c */ /* 0x000fe20008701070 */
[----:B------:R0:W-:Y:S01]  /*2010*/  SYNCS.ARRIVE.TRANS64.A1T0 RZ, [R20+UR18], RZ ;  /* 0x000000ff14ff79a7 */ /* 0x0001e20008100012 */
[----:B------:R-:W-:-:S02]  /*2020*/  WARPGROUP.DEPBAR.LE gsb0, 0x0 ;  /* 0x00008000000079c5 */ /* 0x000fc40000010000 */
[----:B------:R-:W-:Y:S02]  /*2030*/  USEL UR10, URZ, 0x1, !UP0 ;  /* 0x000000013f0a7887 */ /* 0x000fe4000c000000 */
[----:B------:R-:W-:Y:S02]  /*2040*/  USHF.R.U32.HI UR8, URZ, 0x3, UR9 ;  /* 0x000000033f087899 */ /* 0x000fe40008011609 */
[----:B------:R-:W-:Y:S01]  /*2050*/  ULOP3.LUT UR4, UR4, UR10, URZ, 0x3c, !UPT ;  /* 0x0000000a04047292 */ /* 0x000fe2000f8e3c3f */
[----:B------:R-:W1:Y:S01]  /*2060*/  SYNCS.PHASECHK.TRANS64.TRYWAIT P1, [UR12+0x8], R19 ;  /* 0x00000813ff0075a7 */ /* 0x000e62000802014c */
[----:B------:R-:W-:Y:S02]  /*2070*/  UIMAD UR5, UR8, -0xc, UR5 ;  /* 0xfffffff4080578a4 */ /* 0x000fe4000f8e0205 */
[----:B------:R-:W-:Y:S01]  /*2080*/  @UP1 ULOP3.LUT UR4, UR4, 0x1, UR8, 0x78, !UPT ;  /* 0x0000000104041892 */ /* 0x000fe2000f8e7808 */
[----:B01----:R-:W-:Y:S11]  /*2090*/  @!P1 BRA `(.L_x_29) ;  /* 0x000000b0001c9947 */ /* 0x003ff60003800000 */
.L_x_317:
[----:B------:R-:W-:Y:S01]  /*20a0*/  ULDC.64 UR8, c[0x0][0x6d0] ;  /* 0x0001b40000087ab9 */ /* 0x000fe20000000a00 */
[----:B------:R-:W-:Y:S02]  /*20b0*/  IMAD.SHL.U32 R158, R6, 0x40, RZ ;  /* 0x00000040069e7824 */ /* 0x000fe400078e00ff */
[----:B0-----:R-:W-:Y:S02]  /*20c0*/  IMAD R19, R154, UR8, RZ ;  /* 0x000000089a137c24 */ /* 0x001fe4000f8e02ff */
[C---:B------:R-:W-:Y:S01]  /*20d0*/  IMAD.WIDE.U32 R22, R4.reuse, UR8, R14 ;  /* 0x0000000804167c25 */ /* 0x040fe2000f8e000e */
[----:B------:R-:W-:Y:S01]  /*20e0*/  ULDC UR8, c[0x0][0x284] ;  /* 0x0000a10000087ab9 */ /* 0x000fe20000000800 */
[----:B------:R-:W-:Y:S02]  /*20f0*/  SHF.R.S32.HI R159, RZ, 0x1f, R158 ;  /* 0x0000001fff9f7819 */ /* 0x000fe4000001149e */
[----:B------:R-:W-:Y:S01]  /*2100*/  IMAD R153, R4, UR9, R19 ;  /* 0x0000000904997c24 */ /* 0x000fe2000f8e0213 */
[C---:B------:R-:W-:Y:S01]  /*2110*/  ISETP.GE.AND P1, PT, R158.reuse, UR8, PT ;  /* 0x000000089e007c0c */ /* 0x040fe2000bf26270 */
[----:B------:R-:W-:Y:S01]  /*2120*/  IMAD.SHL.U32 R19, R5, 0x100, RZ ;  /* 0x0000010005137824 */ /* 0x000fe200078e00ff */
[----:B------:R-:W-:Y:S01]  /*2130*/  IADD3 R22, P2, R158, R22, RZ ;  /* 0x000000169e167210 */ /* 0x000fe20007f5e0ff */
[----:B----4-:R-:W-:-:S03]  /*2140*/  IMAD.WIDE R20, R18, 0x2, RZ ;  /* 0x0000000212147825 */ /* 0x010fc600078e02ff */
[----:B------:R-:W-:Y:S01]  /*2150*/  ISETP.GE.OR P1, PT, R19, R152, P1 ;  /* 0x000000981300720c */ /* 0x000fe20000f26670 */
[----:B------:R-:W-:Y:S01]  /*2160*/  IMAD R6, R18, -0x2, R152 ;  /* 0xfffffffe12067824 */ /* 0x000fe200078e0298 */
[----:B------:R-:W-:Y:S01]  /*2170*/  IADD3.X R23, R159, R23, R153, P2, !PT ;  /* 0x000000179f177210 */ /* 0x000fe200017fe499 */
[----:B------:R-:W-:-:S04]  /*2180*/  IMAD.WIDE R162, R5, 0x100, R20 ;  /* 0x0000010005a27825 */ /* 0x000fc800078e0214 */
[----:B------:R-:W-:-:S06]  /*2190*/  IMAD.IADD R5, R6, 0x1, -R19 ;  /* 0x0000000106057824 */ /* 0x000fcc00078e0a13 */
[----:B------:R-:W-:Y:S05]  /*21a0*/  @P1 BRA `(.L_x_30) ;  /* 0x0000009000a41947 */ /* 0x000fea0003800000 */
[----:B------:R-:W0:Y:S01]  /*21b0*/  LDC.64 R20, c[0x0][0x6c8] ;  /* 0x0001b200ff147b82 */ /* 0x000e220000000a00 */
[----:B---3-5:R-:W-:Y:S01]  /*21c0*/  ISETP.NE.AND P2, PT, R10, RZ, PT ;  /* 0x000000ff0a00720c */ /* 0x028fe20003f45270 */
[----:B------:R-:W-:Y:S01]  /*21d0*/  IMAD.IADD R166, R16, 0x1, -R158 ;  /* 0x0000000110a67824 */ /* 0x000fe200078e0a9e */
[----:B------:R-:W-:Y:S01]  /*21e0*/  ISETP.GT.AND P1, PT, R5, RZ, PT ;  /* 0x000000ff0500720c */ /* 0x000fe20003f24270 */
[----:B------:R-:W-:Y:S03]  /*21f0*/  BSSY B0, `(.L_x_30) ;  /* 0x0000924000007945 */ /* 0x000fe60003800000 */
[----:B------:R-:W-:Y:S01]  /*2200*/  ISETP.GT.AND P5, PT, R166, RZ, P1 ;  /* 0x000000ffa600720c */ /* 0x000fe20000fa4270 */
[-C--:B0-----:R-:W-:Y:S02]  /*2210*/  IMAD R6, R163, R20.reuse, RZ ;  /* 0x00000014a3067224 */ /* 0x081fe400078e02ff */
[----:B------:R-:W-:-:S04]  /*2220*/  IMAD.WIDE.U32 R168, R162, R20, R22 ;  /* 0x00000014a2a87225 */ /* 0x000fc800078e0016 */
[----:B------:R-:W-:-:S04]  /*2230*/  IMAD R19, R162, R21, R6 ;  /* 0x00000015a2137224 */ /* 0x000fc800078e0206 */
[----:B------:R-:W-:Y:S01]  /*2240*/  IMAD.IADD R173, R169, 0x1, R19 ;  /* 0x00000001a9ad7824 */ /* 0x000fe200078e0213 */
[----:B------:R-:W-:Y:S06]  /*2250*/  @!P2 BRA `(.L_x_31) ;  /* 0x000000640068a947 */ /* 0x000fec0003800000 */
[----:B------:R-:W-:Y:S01]  /*2260*/  ULDC.64 UR8, c[0x0][0x6b8] ;  /* 0x0001ae0000087ab9 */ /* 0x000fe20000000a00 */
[----:B------:R-:W-:Y:S01]  /*2270*/  ULDC.64 UR20, c[0x0][0x6b0] ;  /* 0x0001ac0000147ab9 */ /* 0x000fe20000000a00 */
[----:B------:R-:W-:Y:S01]  /*2280*/  IMAD.WIDE.U32 R22, R4, UR8, R14 ;  /* 0x0000000804167c25 */ /* 0x000fe2000f8e000e */
[----:B------:R-:W-:Y:S01]  /*2290*/  ULDC.64 UR22, c[0x0][0x6a8] ;  /* 0x0001aa0000167ab9 */ /* 0x000fe20000000a00 */
[----:B------:R-:W0:Y:S01]  /*22a0*/  LDC.64 R160, c[0x0][0x6b0] ;  /* 0x0001ac00ffa07b82 */ /* 0x000e220000000a00 */
[----:B------:R-:W-:Y:S01]  /*22b0*/  ULDC.64 UR10, c[0x0][0x6c0] ;  /* 0x0001b000000a7ab9 */ /* 0x000fe20000000a00 */
[----:B------:R-:W-:Y:S01]  /*22c0*/  IMAD R19, R154, UR8, RZ ;  /* 0x000000089a137c24 */ /* 0x000fe2000f8e02ff */
[----:B------:R-:W-:-:S03]  /*22d0*/  IADD3 R154, P2, R158, R22, RZ ;  /* 0x000000169e9a7210 */ /* 0x000fc60007f5e0ff */
[----:B------:R-:W-:Y:S02]  /*22e0*/  IMAD R167, R4, UR9, R19 ;  /* 0x0000000904a77c24 */ /* 0x000fe4000f8e0213 */
[----:B------:R-:W-:-:S03]  /*22f0*/  IMAD R19, R163, UR20, RZ ;  /* 0x00000014a3137c24 */ /* 0x000fc6000f8e02ff */
[----:B------:R-:W-:Y:S01]  /*2300*/  IADD3.X R155, R159, R23, R167, P2, !PT ;  /* 0x000000179f9b7210 */ /* 0x000fe200017fe4a7 */
[C---:B------:R-:W-:Y:S02]  /*2310*/  IMAD R163, R162.reuse, UR21, R19 ;  /* 0x00000015a2a37c24 */ /* 0x040fe4000f8e0213 */
[----:B------:R-:W-:-:S04]  /*2320*/  IMAD.WIDE.U32 R22, R162, UR20, R154 ;  /* 0x00000014a2167c25 */ /* 0x000fc8000f8e009a */
[----:B------:R-:W-:Y:S01]  /*2330*/  IMAD.IADD R19, R23, 0x1, R163 ;  /* 0x0000000117137824 */ /* 0x000fe200078e02a3 */
[----:B------:R-:W-:-:S04]  /*2340*/  LEA R152, P2, R22, UR22, 0x2 ;  /* 0x0000001616987c11 */ /* 0x000fc8000f8410ff */
[----:B------:R-:W-:-:S05]  /*2350*/  LEA.HI.X R153, R22, UR23, R19, 0x2, P2 ;  /* 0x0000001716997c11 */ /* 0x000fca00090f1413 */
[----:B------:R-:W3:Y:S01]  /*2360*/  @P5 LDG.E.LTC128B R19, desc[UR16][R152.64] ;  /* 0x0000001098135981 */ /* 0x000ee2000c1e1920 */
[----:B------:R-:W-:Y:S01]  /*2370*/  IMAD.WIDE.U32 R156, R162, UR20, R158 ;  /* 0x00000014a29c7c25 */ /* 0x000fe2000f8e009e */
[----:B------:R-:W-:Y:S01]  /*2380*/  LEA R22, P2, R168, UR10, 0x2 ;  /* 0x0000000aa8167c11 */ /* 0x000fe2000f8410ff */
[----:B------:R-:W-:Y:S02]  /*2390*/  BSSY B1, `(.L_x_32) ;  /* 0x0000016000017945 */ /* 0x000fe40003800000 */
[----:B0-----:R-:W-:Y:S01]  /*23a0*/  IMAD.WIDE.U32 R170, R162, UR20, R160 ;  /* 0x00000014a2aa7c25 */ /* 0x001fe2000f8e00a0 */
[----:B------:R-:W-:Y:S02]  /*23b0*/  LEA.HI.X R23, R168, UR11, R173, 0x2, P2 ;  /* 0x0000000ba8177c11 */ /* 0x000fe400090f14ad */
[----:B------:R-:W-:Y:S01]  /*23c0*/  IADD3 R160, P3, R14, R156, RZ ;  /* 0x0000009c0ea07210 */ /* 0x000fe20007f7e0ff */
[----:B------:R-:W-:Y:S01]  /*23d0*/  IMAD.IADD R173, R163, 0x1, R171 ;  /* 0x00000001a3ad7824 */ /* 0x000fe200078e02ab */
[----:B------:R-:W-:-:S02]  /*23e0*/  ISETP.GT.AND P2, PT, R5, 0x1, PT ;  /* 0x000000010500780c */ /* 0x000fc40003f44270 */
[----:B------:R-:W-:Y:S02]  /*23f0*/  IADD3.X R161, R15, R163, R157, P3, !PT ;  /* 0x000000a30fa17210 */ /* 0x000fe40001ffe49d */
[----:B------:R-:W-:Y:S01]  /*2400*/  IADD3 R156, P3, R154, R170, RZ ;  /* 0x000000aa9a9c7210 */ /* 0x000fe20007f7e0ff */
[----:B------:R-:W-:-:S04]  /*2410*/  IMAD.WIDE.U32 R160, R4, UR8, R160 ;  /* 0x0000000804a07c25 */ /* 0x000fc8000f8e00a0 */
[----:B------:R-:W-:Y:S01]  /*2420*/  IMAD.X R155, R173, 0x1, R155, P3 ;  /* 0x00000001ad9b7824 */ /* 0x000fe200018e069b */
[----:B------:R-:W-:Y:S01]  /*2430*/  LEA R154, P3, R156, UR22, 0x2 ;  /* 0x000000169c9a7c11 */ /* 0x000fe2000f8610ff */
[----:B------:R-:W-:-:S03]  /*2440*/  IMAD.IADD R161, R167, 0x1, R161 ;  /* 0x00000001a7a17824 */ /* 0x000fc600078e02a1 */
[----:B------:R-:W-:Y:S02]  /*2450*/  LEA.HI.X R155, R156, UR23, R155, 0x2, P3 ;  /* 0x000000179c9b7c11 */ /* 0x000fe400098f149b */
[----:B------:R-:W-:Y:S02]  /*2460*/  LEA R162, P3, R160, UR22, 0x2 ;  /* 0x00000016a0a27c11 */ /* 0x000fe4000f8610ff */
[----:B------:R-:W-:Y:S02]  /*2470*/  LEA R156, P6, R20, R22, 0x2 ;  /* 0x00000016149c7211 */ /* 0x000fe400078c10ff */
[----:B------:R-:W-:Y:S01]  /*2480*/  LEA.HI.X R163, R160, UR23, R161, 0x2, P3 ;  /* 0x00000017a0a37c11 */ /* 0x000fe200098f14a1 */
[----:B---3--:R-:W-:-:S04]  /*2490*/  IMAD R6, R19, R10, RZ ;  /* 0x0000000a13067224 */ /* 0x008fc800078e02ff */
[----:B--2---:R-:W-:-:S05]  /*24a0*/  IMAD R169, R24, R11, R6 ;  /* 0x0000000b18a97224 */ /* 0x004fca00078e0206 */
[----:B------:R0:W-:Y:S01]  /*24b0*/  @P5 STG.E desc[UR16][R22.64], R169 ;  /* 0x000000a916005986 */ /* 0x0001e2000c101910 */
[----:B------:R-:W-:-:S13]  /*24c0*/  ISETP.GT.AND P5, PT, R166, RZ, P2 ;  /* 0x000000ffa600720c */ /* 0x000fda00017a4270 */
[----:B0-----:R-:W-:Y:S05]  /*24d0*/  @!P5 BRA `(.L_x_33) ;  /* 0x000000000004d947 */ /* 0x001fea0003800000 */
[----:B------:R0:W5:Y:S02]  /*24e0*/  LDG.E.LTC128B R19, desc[UR16][R154.64] ;  /* 0x000000109a137981 */ /* 0x000164000c1e1920 */
.L_x_33:
[----:B------:R-:W-:Y:S05]  /*24f0*/  BSYNC B1 ;  /* 0x0000000000017941 */ /* 0x000fea0003800000 */
.L_x_32:
[----:B-----5:R-:W-:Y:S01]  /*2500*/  IMAD R6, R19, R10, RZ ;  /* 0x0000000a13067224 */ /* 0x020fe200078e02ff */
[----:B------:R-:W-:Y:S01]  /*2510*/  LEA.HI.X R157, R20, R23, R21, 0x2, P6 ;  /* 0x00000017149d7211 */ /* 0x000fe200030f1415 */
[----:B------:R-:W-:Y:S01]  /*2520*/  BSSY B1, `(.L_x_34) ;  /* 0x0000008000017945 */ /* 0x000fe20003800000 */
[----:B------:R-:W-:Y:S01]  /*2530*/  ISETP.GT.AND P3, PT, R166, 0x8, P1 ;  /* 0x00000008a600780c */ /* 0x000fe20000f64270 */
[----:B------:R-:W-:Y:S01]  /*2540*/  IMAD R161, R25, R11, R6 ;  /* 0x0000000b19a17224 */ /* 0x000fe200078e0206 */
[----:B------:R-:W-:-:S04]  /*2550*/  IADD3 R24, P1, P6, R14, R170, R158 ;  /* 0x000000aa0e187210 */ /* 0x000fc80007e3e09e */
[----:B------:R1:W-:Y:S01]  /*2560*/  @P5 STG.E desc[UR16][R156.64], R161 ;  /* 0x000000a19c005986 */ /* 0x0003e2000c101910 */
[----:B------:R-:W-:-:S06]  /*2570*/  IADD3.X R25, R15, R173, R159, P1, P6 ;  /* 0x000000ad0f197210 */ /* 0x000fcc0000fec49f */
[----:B------:R-:W-:Y:S05]  /*2580*/  @!P3 BRA `(.L_x_35) ;  /* 0x000000000004b947 */ /* 0x000fea0003800000 */
[----:B------:R2:W5:Y:S02]  /*2590*/  LDG.E.LTC128B R19, desc[UR16][R162.64+0x20] ;  /* 0x00002010a2137981 */ /* 0x000564000c1e1920 */
.L_x_35:
[----:B------:R-:W-:Y:S05]  /*25a0*/  BSYNC B1 ;  /* 0x0000000000017941 */ /* 0x000fea0003800000 */
.L_x_34:
[----:B-----5:R-:W-:Y:S01]  /*25b0*/  IMAD R6, R19, R10, RZ ;  /* 0x0000000a13067224 */ /* 0x020fe200078e02ff */
[----:B------:R-:W-:Y:S01]  /*25c0*/  ISETP.GT.AND P2, PT, R166, 0x8, P2 ;  /* 0x00000008a600780c */ /* 0x000fe20001744270 */
[----:B------:R-:W-:Y:S01]  /*25d0*/  IMAD.WIDE.U32 R24, R4, UR8, R24 ;  /* 0x0000000804187c25 */ /* 0x000fe2000f8e0018 */
[----:B------:R-:W-:Y:S01]  /*25e0*/  ISETP.GT.AND P1, PT, R5, 0x8, PT ;  /* 0x000000080500780c */ /* 0x000fe20003f24270 */
[----:B------:R-:W-:Y:S01]  /*25f0*/  USHF.L.U64.HI UR11, UR20, 0x5, UR21 ;  /* 0x00000005140b7899 */ /* 0x000fe20008010215 */
[----:B------:R-:W-:Y:S01]  /*2600*/  BSSY B1, `(.L_x_36) ;  /* 0x000000a000017945 */ /* 0x000fe20003800000 */
[----:B-1----:R-:W-:Y:S01]  /*2610*/  IMAD R161, R26, R11, R6 ;  /* 0x0000000b1aa17224 */ /* 0x002fe200078e0206 */
[----:B------:R-:W-:Y:S01]  /*2620*/  LEA R158, P6, R24, UR22, 0x2 ;  /* 0x00000016189e7c11 */ /* 0x000fe2000f8c10ff */
[----:B------:R-:W-:Y:S01]  /*2630*/  IMAD.IADD R25, R167, 0x1, R25 ;  /* 0x00000001a7197824 */ /* 0x000fe200078e0219 */
[----:B------:R-:W-:Y:S01]  /*2640*/  USHF.L.U32 UR10, UR20, 0x5, URZ ;  /* 0x00000005140a7899 */ /* 0x000fe2000800063f */
[----:B------:R-:W-:Y:S01]  /*2650*/  ISETP.GT.AND P5, PT, R166, RZ, P1 ;  /* 0x000000ffa600720c */ /* 0x000fe20000fa4270 */
[----:B------:R1:W-:Y:S02]  /*2660*/  @P3 STG.E desc[UR16][R22.64+0x20], R161 ;  /* 0x000020a116003986 */ /* 0x0003e4000c101910 */
[----:B------:R-:W-:Y:S01]  /*2670*/  LEA.HI.X R159, R24, UR23, R25, 0x2, P6 ;  /* 0x00000017189f7c11 */ /* 0x000fe2000b0f1419 */
[----:B------:R-:W-:Y:S09]  /*2680*/  @!P2 BRA `(.L_x_37) ;  /* 0x000000000004a947 */ /* 0x000ff20003800000 */
[----:B------:R3:W5:Y:S02]  /*2690*/  LDG.E.LTC128B R19, desc[UR16][R158.64+0x20] ;  /* 0x000020109e137981 */ /* 0x000764000c1e1920 */
.L_x_37:
[----:B------:R-:W-:Y:S05]  /*26a0*/  BSYNC B1 ;  /* 0x0000000000017941 */ /* 0x000fea0003800000 */
.L_x_36:
[----:B-----5:R-:W-:Y:S01]  /*26b0*/  IMAD R4, R19, R10, RZ ;  /* 0x0000000a13047224 */ /* 0x020fe200078e02ff */
[----:B---3--:R-:W-:Y:S01]  /*26c0*/  IADD3 R158, P3, R152, UR10, RZ ;  /* 0x0000000a989e7c10 */ /* 0x008fe2000ff7e0ff */
[----:B--2---:R-:W-:Y:S02]  /*26d0*/  IMAD.MOV.U32 R163, RZ, RZ, R19 ;  /* 0x000000ffffa37224 */ /* 0x004fe400078e0013 */
[----:B------:R-:W-:Y:S01]  /*26e0*/  IMAD R167, R27, R11, R4 ;  /* 0x0000000b1ba77224 */ /* 0x000fe200078e0204 */
[----:B------:R-:W-:Y:S01]  /*26f0*/  IADD3.X R159, R153, UR11, RZ, P3, !PT ;  /* 0x0000000b999f7c10 */ /* 0x000fe20009ffe4ff */
[----:B------:R-:W-:Y:S02]  /*2700*/  @P2 IMAD.MOV.U32 R24, RZ, RZ, R156 ;  /* 0x000000ffff182224 */ /* 0x000fe400078e009c */
[----:B------:R-:W-:-:S05]  /*2710*/  @P2 IMAD.MOV.U32 R25, RZ, RZ, R157 ;  /* 0x000000ffff192224 */ /* 0x000fca00078e009d */
[----:B------:R2:W-:Y:S04]  /*2720*/  @P2 STG.E desc[UR16][R24.64+0x20], R167 ;  /* 0x000020a718002986 */ /* 0x0005e8000c101910 */
[----:B------:R-:W3:Y:S01]  /*2730*/  @P5 LDG.E.LTC128B R163, desc[UR16][R158.64] ;  /* 0x000000109ea35981 */ /* 0x000ee2000c1e1920 */
[C---:B------:R-:W-:Y:S01]  /*2740*/  IMAD.SHL.U32 R4, R20.reuse, 0x20, RZ ;  /* 0x0000002014047824 */ /* 0x040fe200078e00ff */
[----:B------:R-:W-:Y:S01]  /*2750*/  SHF.L.U64.HI R6, R20, 0x5, R21 ;  /* 0x0000000514067819 */ /* 0x000fe20000010215 */
[----:B------:R-:W-:Y:S01]  /*2760*/  BSSY B1, `(.L_x_38) ;  /* 0x000000c000017945 */ /* 0x000fe20003800000 */
[----:B------:R-:W-:Y:S02]  /*2770*/  ISETP.GT.AND P3, PT, R5, 0x9, PT ;  /* 0x000000090500780c */ /* 0x000fe40003f64270 */
[----:B------:R-:W-:-:S02]  /*2780*/  IADD3 R160, P6, R4, R22, RZ ;  /* 0x0000001604a07210 */ /* 0x000fc40007fde0ff */
[----:B------:R-:W-:-:S03]  /*2790*/  ISETP.GT.AND P2, PT, R166, RZ, P3 ;  /* 0x000000ffa600720c */ /* 0x000fc60001f44270 */
[----:B-1----:R-:W-:Y:S01]  /*27a0*/  IMAD.X R161, R6, 0x1, R23, P6 ;  /* 0x0000000106a17824 */ /* 0x002fe200030e0617 */
[----:B------:R-:W-:-:S04]  /*27b0*/  IADD3 R26, P6, R154, UR10, RZ ;  /* 0x0000000a9a1a7c10 */ /* 0x000fc8000ffde0ff */
[----:B------:R-:W-:Y:S01]  /*27c0*/  IADD3.X R27, R155, UR11, RZ, P6, !PT ;  /* 0x0000000b9b1b7c10 */ /* 0x000fe2000b7fe4ff */
[----:B---3--:R-:W-:-:S04]  /*27d0*/  IMAD R19, R163, R10, RZ ;  /* 0x0000000aa3137224 */ /* 0x008fc800078e02ff */
[----:B------:R-:W-:-:S05]  /*27e0*/  IMAD R19, R28, R11, R19 ;  /* 0x0000000b1c137224 */ /* 0x000fca00078e0213 */
[----:B------:R2:W-:Y:S01]  /*27f0*/  @P5 STG.E desc[UR16][R160.64], R19 ;  /* 0x00000013a0005986 */ /* 0x0005e2000c101910 */
[----:B------:R-:W-:Y:S05]  /*2800*/  @!P2 BRA `(.L_x_39) ;  /* 0x000000000004a947 */ /* 0x000fea0003800000 */
[----:B------:R1:W5:Y:S02]  /*2810*/  LDG.E.LTC128B R163, desc[UR16][R26.64] ;  /* 0x000000101aa37981 */ /* 0x000364000c1e1920 */
.L_x_39:
[----:B------:R-:W-:Y:S05]  /*2820*/  BSYNC B1 ;  /* 0x0000000000017941 */ /* 0x000fea0003800000 */
.L_x_38:
[----:B------:R-:W-:Y:S01]  /*2830*/  UIADD3 UR8, UP0, UR10, 0x20, URZ ;  /* 0x000000200a087890 */ /* 0x000fe2000ff1e03f */
[----:B------:R-:W-:Y:S01]  /*2840*/  ISETP.GT.AND P1, PT, R166, 0x8, P1 ;  /* 0x00000008a600780c */ /* 0x000fe20000f24270 */
[----:B-----5:R-:W-:Y:S01]  /*2850*/  IMAD R20, R163, R10, RZ ;  /* 0x0000000aa3147224 */ /* 0x020fe200078e02ff */
[----:B--2---:R-:W-:Y:S01]  /*2860*/  IADD3 R24, P5, R4, R156, RZ ;  /* 0x0000009c04187210 */ /* 0x004fe20007fbe0ff */
[----:B------:R-:W-:Y:S01]  /*2870*/  UIADD3.X UR9, URZ, UR11, URZ, UP0, !UPT ;  /* 0x0000000b3f097290 */ /* 0x000fe200087fe43f */
[----:B------:R-:W-:Y:S01]  /*2880*/  IMAD.MOV.U32 R167, RZ, RZ, R163 ;  /* 0x000000ffffa77224 */ /* 0x000fe200078e00a3 */
[----:B------:R-:W-:Y:S01]  /*2890*/  IADD3 R28, P6, R152, UR8, RZ ;  /* 0x00000008981c7c10 */ /* 0x000fe2000ffde0ff */
[----:B------:R-:W-:Y:S02]  /*28a0*/  IMAD R169, R29, R11, R20 ;  /* 0x0000000b1da97224 */ /* 0x000fe400078e0214 */
[----:B------:R-:W-:Y:S01]  /*28b0*/  IMAD.X R25, R6, 0x1, R157, P5 ;  /* 0x0000000106197824 */ /* 0x000fe200028e069d */
[----:B------:R-:W-:-:S04]  /*28c0*/  IADD3.X R29, R153, UR9, RZ, P6, !PT ;  /* 0x00000009991d7c10 */ /* 0x000fc8000b7fe4ff */
[----:B------:R2:W-:Y:S04]  /*28d0*/  @P2 STG.E desc[UR16][R24.64], R169 ;  /* 0x000000a918002986 */ /* 0x0005e8000c101910 */
[----:B------:R-:W3:Y:S01]  /*28e0*/  @P1 LDG.E.LTC128B R167, desc[UR16][R28.64] ;  /* 0x000000101ca71981 */ /* 0x000ee2000c1e1920 */
[----:B------:R-:W-:Y:S01]  /*28f0*/  IADD3 R20, P2, R4, 0x20, RZ ;  /* 0x0000002004147810 */ /* 0x000fe20007f5e0ff */
[----:B------:R-:W-:Y:S01]  /*2900*/  BSSY B1, `(.L_x_40) ;  /* 0x000000e000017945 */ /* 0x000fe20003800000 */
[----:B------:R-:W-:Y:S02]  /*2910*/  ISETP.GT.AND P5, PT, R166, 0x8, P3 ;  /* 0x00000008a600780c */ /* 0x000fe40001fa4270 */
[----:B------:R-:W-:Y:S01]  /*2920*/  IADD3 R22, P6, R20, R22, RZ ;  /* 0x0000001614167210 */ /* 0x000fe20007fde0ff */
[----:B------:R-:W-:Y:S01]  /*2930*/  IMAD.X R19, RZ, RZ, R6, P2 ;  /* 0x000000ffff137224 */ /* 0x000fe200010e0606 */
[----:B------:R-:W-:-:S02]  /*2940*/  IADD3 R152, P3, R154, UR8, RZ ;  /* 0x000000089a987c10 */ /* 0x000fc4000ff7e0ff */
[----:B------:R-:W-:Y:S01]  /*2950*/  ISETP.GT.AND P2, PT, R5, 0x10, PT ;  /* 0x000000100500780c */ /* 0x000fe20003f44270 */
[----:B------:R-:W-:Y:S01]  /*2960*/  IMAD.X R23, R19, 0x1, R23, P6 ;  /* 0x0000000113177824 */ /* 0x000fe200030e0617 */
[----:B------:R-:W-:Y:S02]  /*2970*/  IADD3 R162, P6, R20, R156, RZ ;  /* 0x0000009c14a27210 */ /* 0x000fe40007fde0ff */
[----:B------:R-:W-:Y:S01]  /*2980*/  IADD3.X R153, R155, UR9, RZ, P3, !PT ;  /* 0x000000099b997c10 */ /* 0x000fe20009ffe4ff */
[----:B---3--:R-:W-:-:S04]  /*2990*/  IMAD R21, R167, R10, RZ ;  /* 0x0000000aa7157224 */ /* 0x008fc800078e02ff */
[----:B------:R-:W-:-:S05]  /*29a0*/  IMAD R21, R30, R11, R21 ;  /* 0x0000000b1e157224 */ /* 0x000fca00078e0215 */
[----:B------:R2:W-:Y:S01]  /*29b0*/  @P1 STG.E desc[UR16][R22.64], R21 ;  /* 0x0000001516001986 */ /* 0x0005e2000c101910 */
[----:B------:R-:W-:Y:S05]  /*29c0*/  @!P5 BRA `(.L_x_41) ;  /* 0x000000000004d947 */ /* 0x000fea0003800000 */
[----:B------:R3:W5:Y:S02]  /*29d0*/  LDG.E.LTC128B R167, desc[UR16][R152.64] ;  /* 0x0000001098a77981 */ /* 0x000764000c1e1920 */
.L_x_41:
[----:B------:R-:W-:Y:S05]  /*29e0*/  BSYNC B1 ;  /* 0x0000000000017941 */ /* 0x000fea0003800000 */
.L_x_40:
[----:B--2--5:R-:W-:Y:S01]  /*29f0*/  IMAD R22, R167, R10, RZ ;  /* 0x0000000aa7167224 */ /* 0x024fe200078e02ff */
[----:B------:R-:W-:Y:S01]  /*2a00*/  ISETP.GT.AND P3, PT, R166, RZ, P2 ;  /* 0x000000ffa600720c */ /* 0x000fe20001764270 */
[----:B------:R-:W-:Y:S01]  /*2a10*/  IMAD.X R163, R19, 0x1, R157, P6 ;  /* 0x0000000113a37824 */ /* 0x000fe200030e069d */
[----:B------:R-:W-:Y:S01]  /*2a20*/  IADD3 R30, P1, R158, UR10, RZ ;  /* 0x0000000a9e1e7c10 */ /* 0x000fe2000ff3e0ff */
[----:B------:R-:W-:Y:S01]  /*2a30*/  IMAD R21, R31, R11, R22 ;  /* 0x0000000b1f157224 */ /* 0x000fe200078e0216 */
[----:B------:R-:W-:Y:S01]  /*2a40*/  BSSY B1, `(.L_x_42) ;  /* 0x0000006000017945 */ /* 0x000fe20003800000 */
[----:B------:R-:W-:Y:S02]  /*2a50*/  IADD3 R28, P6, R160, R4, RZ ;  /* 0x00000004a01c7210 */ /* 0x000fe40007fde0ff */
[----:B------:R-:W-:Y:S01]  /*2a60*/  IADD3.X R31, R159, UR11, RZ, P1, !PT ;  /* 0x0000000b9f1f7c10 */ /* 0x000fe20008ffe4ff */
[----:B------:R2:W-:Y:S05]  /*2a70*/  @P5 STG.E desc[UR16][R162.64], R21 ;  /* 0x00000015a2005986 */ /* 0x0005ea000c101910 */
[----:B------:R-:W-:Y:S05]  /*2a80*/  @!P3 BRA `(.L_x_43) ;  /* 0x000000000004b947 */ /* 0x000fea0003800000 */
[----:B------:R4:W5:Y:S02]  /*2a90*/  LDG.E.LTC128B R167, desc[UR16][R30.64] ;  /* 0x000000101ea77981 */ /* 0x000964000c1e1920 */
.L_x_43:
[----:B------:R-:W-:Y:S05]  /*2aa0*/  BSYNC B1 ;  /* 0x0000000000017941 */ /* 0x000fea0003800000 */
.L_x_42:
[----:B------:R-:W-:Y:S01]  /*2ab0*/  ISETP.GT.AND P1, PT, R5, 0x11, PT ;  /* 0x000000110500780c */ /* 0x000fe20003f24270 */
[----:B--2--5:R-:W-:Y:S01]  /*2ac0*/  IMAD R21, R167, R10, RZ ;  /* 0x0000000aa7157224 */ /* 0x024fe200078e02ff */
[----:B------:R-:W-:Y:S01]  /*2ad0*/  BSSY B1, `(.L_x_44) ;  /* 0x000000a000017945 */ /* 0x000fe20003800000 */
[----:B------:R-:W-:Y:S01]  /*2ae0*/  IMAD.X R29, R161, 0x1, R6, P6 ;  /* 0x00000001a11d7824 */ /* 0x000fe200030e0606 */
[----:B------:R-:W-:Y:S01]  /*2af0*/  ISETP.GT.AND P5, PT, R166, RZ, P1 ;  /* 0x000000ffa600720c */ /* 0x000fe20000fa4270 */
[----:B------:R-:W-:Y:S01]  /*2b00*/  IMAD R21, R32, R11, R21 ;  /* 0x0000000b20157224 */ /* 0x000fe200078e0215 */
[----:B------:R-:W-:-:S04]  /*2b10*/  IADD3 R22, P6, R24, R4, RZ ;  /* 0x0000000418167210 */ /* 0x000fc80007fde0ff */
[----:B------:R2:W-:Y:S01]  /*2b20*/  @P3 STG.E desc[UR16][R28.64], R21 ;  /* 0x000000151c003986 */ /* 0x0005e2000c101910 */
[----:B---3--:R-:W-:-:S04]  /*2b30*/  IADD3 R152, P3, R26, UR10, RZ ;  /* 0x0000000a1a987c10 */ /* 0x008fc8000ff7e0ff */
[----:B------:R-:W-:Y:S02]  /*2b40*/  IADD3.X R153, R27, UR11, RZ, P3, !PT ;  /* 0x0000000b1b997c10 */ /* 0x000fe40009ffe4ff */
[----:B------:R-:W-:Y:S07]  /*2b50*/  @!P5 BRA `(.L_x_45) ;  /* 0x000000000004d947 */ /* 0x000fee0003800000 */
[----:B------:R3:W5:Y:S02]  /*2b60*/  LDG.E.LTC128B R167, desc[UR16][R152.64] ;  /* 0x0000001098a77981 */ /* 0x000764000c1e1920 */
.L_x_45:
[----:B------:R-:W-:Y:S05]  /*2b70*/  BSYNC B1 ;  /* 0x0000000000017941 */ /* 0x000fea0003800000 */
.L_x_44:
[----:B-----5:R-:W-:Y:S01]  /*2b80*/  IMAD R32, R167, R10, RZ ;  /* 0x0000000aa7207224 */ /* 0x020fe200078e02ff */
[----:B------:R-:W-:Y:S01]  /*2b90*/  ISETP.GT.AND P3, PT, R166, 0x8, P2 ;  /* 0x00000008a600780c */ /* 0x000fe20001764270 */
[----:B------:R-:W-:Y:S01]  /*2ba0*/  IMAD.X R23, R25, 0x1, R6, P6 ;  /* 0x0000000119177824 */ /* 0x000fe200030e0606 */
[----:B------:R-:W-:Y:S01]  /*2bb0*/  BSSY B1, `(.L_x_46) ;  /* 0x0000007000017945 */ /* 0x000fe20003800000 */
[----:B--2---:R-:W-:Y:S01]  /*2bc0*/  IMAD R21, R33, R11, R32 ;  /* 0x0000000b21157224 */ /* 0x004fe200078e0220 */
[----:B------:R-:W-:-:S04]  /*2bd0*/  IADD3 R32, P2, R158, UR8, RZ ;  /* 0x000000089e207c10 */ /* 0x000fc8000ff5e0ff */
[----:B------:R2:W-:Y:S01]  /*2be0*/  @P5 STG.E desc[UR16][R22.64], R21 ;  /* 0x0000001516005986 */ /* 0x0005e2000c101910 */
[----:B------:R-:W-:-:S04]  /*2bf0*/  IADD3.X R33, R159, UR9, RZ, P2, !PT ;  /* 0x000000099f217c10 */ /* 0x000fc800097fe4ff */
[----:B------:R-:W-:Y:S05]  /*2c00*/  @!P3 BRA `(.L_x_47) ;  /* 0x000000000004b947 */ /* 0x000fea0003800000 */
[----:B------:R0:W5:Y:S02]  /*2c10*/  LDG.E.LTC128B R167, desc[UR16][R32.64] ;  /* 0x0000001020a77981 */ /* 0x000164000c1e1920 */
.L_x_47:
[----:B------:R-:W-:Y:S05]  /*2c20*/  BSYNC B1 ;  /* 0x0000000000017941 */ /* 0x000fea0003800000 */
.L_x_46:
[----:B0-----:R-:W-:Y:S01]  /*2c30*/  IADD3 R32, P5, R20, R160, RZ ;  /* 0x000000a014207210 */ /* 0x001fe20007fbe0ff */
[----:B--2--5:R-:W-:Y:S01]  /*2c40*/  IMAD R21, R167, R10, RZ ;  /* 0x0000000aa7157224 */ /* 0x024fe200078e02ff */
[----:B------:R-:W-:Y:S01]  /*2c50*/  ISETP.GT.AND P1, PT, R166, 0x8, P1 ;  /* 0x00000008a600780c */ /* 0x000fe20000f24270 */
[----:B------:R-:W-:Y:S01]  /*2c60*/  BSSY B1, `(.L_x_48) ;  /* 0x000000a000017945 */ /* 0x000fe20003800000 */
[----:B-1----:R-:W-:Y:S01]  /*2c70*/  IADD3 R26, P6, R26, UR8, RZ ;  /* 0x000000081a1a7c10 */ /* 0x002fe2000ffde0ff */
[----:B------:R-:W-:Y:S01]  /*2c80*/  IMAD R21, R34, R11, R21 ;  /* 0x0000000b22157224 */ /* 0x000fe200078e0215 */
[----:B------:R-:W-:Y:S01]  /*2c90*/  ISETP.GT.AND P2, PT, R5, 0x18, PT ;  /* 0x000000180500780c */ /* 0x000fe20003f44270 */
[----:B------:R-:W-:Y:S01]  /*2ca0*/  IMAD.X R33, R19, 0x1, R161, P5 ;  /* 0x0000000113217824 */ /* 0x000fe200028e06a1 */
[----:B------:R-:W-:Y:S02]  /*2cb0*/  IADD3 R154, P5, R20, R24, RZ ;  /* 0x00000018149a7210 */ /* 0x000fe40007fbe0ff */
[----:B------:R-:W-:-:S02]  /*2cc0*/  IADD3.X R27, R27, UR9, RZ, P6, !PT ;  /* 0x000000091b1b7c10 */ /* 0x000fc4000b7fe4ff */
[----:B------:R0:W-:Y:S03]  /*2cd0*/  @P3 STG.E desc[UR16][R32.64], R21 ;  /* 0x0000001520003986 */ /* 0x0001e6000c101910 */
[----:B------:R-:W-:Y:S06]  /*2ce0*/  @!P1 BRA `(.L_x_49) ;  /* 0x0000000000049947 */ /* 0x000fec0003800000 */
[----:B------:R1:W5:Y:S02]  /*2cf0*/  LDG.E.LTC128B R167, desc[UR16][R26.64] ;  /* 0x000000101aa77981 */ /* 0x000364000c1e1920 */
.L_x_49:
[----:B------:R-:W-:Y:S05]  /*2d00*/  BSYNC B1 ;  /* 0x0000000000017941 */ /* 0x000fea0003800000 */
.L_x_48:
[----:B-----5:R-:W-:Y:S01]  /*2d10*/  IMAD R24, R167, R10, RZ ;  /* 0x0000000aa7187224 */ /* 0x020fe200078e02ff */
[----:B------:R-:W-:Y:S01]  /*2d20*/  ISETP.GT.AND P3, PT, R166, RZ, P2 ;  /* 0x000000ffa600720c */ /* 0x000fe20001764270 */
[----:B------:R-:W-:Y:S01]  /*2d30*/  IMAD.X R155, R19, 0x1, R25, P5 ;  /* 0x00000001139b7824 */ /* 0x000fe200028e0619 */
[----:B0-----:R-:W-:Y:S01]  /*2d40*/  IADD3 R32, P6, R30, UR10, RZ ;  /* 0x0000000a1e207c10 */ /* 0x001fe2000ffde0ff */
[----:B------:R-:W-:Y:S01]  /*2d50*/  IMAD R35, R35, R11, R24 ;  /* 0x0000000b23237224 */ /* 0x000fe200078e0218 */
[----:B------:R-:W-:Y:S01]  /*2d60*/  BSSY B1, `(.L_x_50) ;  /* 0x0000006000017945 */ /* 0x000fe20003800000 */
[----:B-1----:R-:W-:Y:S02]  /*2d70*/  IADD3 R26, P5, R28, R4, RZ ;  /* 0x000000041c1a7210 */ /* 0x002fe40007fbe0ff */
[----:B------:R-:W-:Y:S01]  /*2d80*/  IADD3.X R33, R31, UR11, RZ, P6, !PT ;  /* 0x0000000b1f217c10 */ /* 0x000fe2000b7fe4ff */
[----:B------:R0:W-:Y:S05]  /*2d90*/  @P1 STG.E desc[UR16][R154.64], R35 ;  /* 0x000000239a001986 */ /* 0x0001ea000c101910 */
[----:B------:R-:W-:Y:S05]  /*2da0*/  @!P3 BRA `(.L_x_51) ;  /* 0x000000000004b947 */ /* 0x000fea0003800000 */
[----:B------:R1:W5:Y:S02]  /*2db0*/  LDG.E.LTC128B R167, desc[UR16][R32.64] ;  /* 0x0000001020a77981 */ /* 0x000364000c1e1920 */
.L_x_51:
[----:B------:R-:W-:Y:S05]  /*2dc0*/  BSYNC B1 ;  /* 0x0000000000017941 */ /* 0x000fea0003800000 */
.L_x_50:
[----:B------:R-:W-:Y:S01]  /*2dd0*/  ISETP.GT.AND P1, PT, R5, 0x19, PT ;  /* 0x000000190500780c */ /* 0x000fe20003f24270 */
[----:B------:R-:W-:Y:S01]  /*2de0*/  IMAD.X R27, R29, 0x1, R6, P5 ;  /* 0x000000011d1b7824 */ /* 0x000fe200028e0606 */
[----:B------:R-:W-:Y:S01]  /*2df0*/  BSSY B1, `(.L_x_52) ;  /* 0x000000a000017945 */ /* 0x000fe20003800000 */
[----:B-----5:R-:W-:Y:S01]  /*2e00*/  IMAD R21, R167, R10, RZ ;  /* 0x0000000aa7157224 */ /* 0x020fe200078e02ff */
[----:B------:R-:W-:Y:S02]  /*2e10*/  ISETP.GT.AND P5, PT, R166, RZ, P1 ;  /* 0x000000ffa600720c */ /* 0x000fe40000fa4270 */
[----:B------:R-:W-:Y:S01]  /*2e20*/  IADD3 R24, P6, R22, R4, RZ ;  /* 0x0000000416187210 */ /* 0x000fe20007fde0ff */
[----:B------:R-:W-:-:S05]  /*2e30*/  IMAD R21, R36, R11, R21 ;  /* 0x0000000b24157224 */ /* 0x000fca00078e0215 */
[----:B------:R2:W-:Y:S01]  /*2e40*/  @P3 STG.E desc[UR16][R26.64], R21 ;  /* 0x000000151a003986 */ /* 0x0005e2000c101910 */
[----:B------:R-:W-:-:S04]  /*2e50*/  IADD3 R34, P3, R152, UR10, RZ ;  /* 0x0000000a98227c10 */ /* 0x000fc8000ff7e0ff */
[----:B0-----:R-:W-:Y:S01]  /*2e60*/  IADD3.X R35, R153, UR11, RZ, P3, !PT ;  /* 0x0000000b99237c10 */ /* 0x001fe20009ffe4ff */
[----:B------:R-:W-:Y:S08]  /*2e70*/  @!P5 BRA `(.L_x_53) ;  /* 0x000000000004d947 */ /* 0x000ff00003800000 */
[----:B------:R0:W5:Y:S02]  /*2e80*/  LDG.E.LTC128B R167, desc[UR16][R34.64] ;  /* 0x0000001022a77981 */ /* 0x000164000c1e1920 */
.L_x_53:
[----:B------:R-:W-:Y:S05]  /*2e90*/  BSYNC B1 ;  /* 0x0000000000017941 */ /* 0x000fea0003800000 */
.L_x_52:
[----:B-----5:R-:W-:Y:S01]  /*2ea0*/  IMAD R36, R167, R10, RZ ;  /* 0x0000000aa7247224 */ /* 0x020fe200078e02ff */
[----:B------:R-:W-:Y:S01]  /*2eb0*/  ISETP.GT.AND P3, PT, R166, 0x8, P2 ;  /* 0x00000008a600780c */ /* 0x000fe20001764270 */
[----:B------:R-:W-:Y:S01]  /*2ec0*/  IMAD.X R25, R23, 0x1, R6, P6 ;  /* 0x0000000117197824 */ /* 0x000fe200030e0606 */
[----:B----4-:R-:W-:Y:S01]  /*2ed0*/  IADD3 R30, P2, R30, UR8, RZ ;  /* 0x000000081e1e7c10 */ /* 0x010fe2000ff5e0ff */
[----:B------:R-:W-:Y:S01]  /*2ee0*/  IMAD R37, R37, R11, R36 ;  /* 0x0000000b25257224 */ /* 0x000fe200078e0224 */
[----:B------:R-:W-:Y:S02]  /*2ef0*/  BSSY B1, `(.L_x_54) ;  /* 0x0000005000017945 */ /* 0x000fe40003800000 */
[----:B------:R-:W-:Y:S02]  /*2f00*/  IADD3.X R31, R31, UR9, RZ, P2, !PT ;  /* 0x000000091f1f7c10 */ /* 0x000fe400097fe4ff */
[----:B------:R4:W-:Y:S05]  /*2f10*/  @P5 STG.E desc[UR16][R24.64], R37 ;  /* 0x0000002518005986 */ /* 0x0009ea000c101910 */
[----:B------:R-:W-:Y:S05]  /*2f20*/  @!P3 BRA `(.L_x_55) ;  /* 0x000000000004b947 */ /* 0x000fea0003800000 */
[----:B------:R0:W5:Y:S02]  /*2f30*/  LDG.E.LTC128B R167, desc[UR16][R30.64] ;  /* 0x000000101ea77981 */ /* 0x000164000c1e1920 */
.L_x_55:
[----:B------:R-:W-:Y:S05]  /*2f40*/  BSYNC B1 ;  /* 0x0000000000017941 */ /* 0x000fea0003800000 */
.L_x_54:
[----:B------:R-:W-:Y:S01]  /*2f50*/  IADD3 R28, P5, R28, R20, RZ ;  /* 0x000000141c1c7210 */ /* 0x000fe20007fbe0ff */
[----:B--2--5:R-:W-:Y:S01]  /*2f60*/  IMAD R21, R167, R10, RZ ;  /* 0x0000000aa7157224 */ /* 0x024fe200078e02ff */
[----:B------:R-:W-:Y:S01]  /*2f70*/  ISETP.GT.AND P1, PT, R166, 0x8, P1 ;  /* 0x00000008a600780c */ /* 0x000fe20000f24270 */
[----:B------:R-:W-:Y:S01]  /*2f80*/  BSSY B1, `(.L_x_56) ;  /* 0x000000a000017945 */ /* 0x000fe20003800000 */
[----:B0-----:R-:W-:Y:S01]  /*2f90*/  IADD3 R30, P6, R152, UR8, RZ ;  /* 0x00000008981e7c10 */ /* 0x001fe2000ffde0ff */
        /* <DEDUP_REMOVED lines=8> */
.L_x_57:
[----:B------:R-:W-:Y:S05]  /*3020*/  BSYNC B1 ;  /* 0x0000000000017941 */ /* 0x000fea0003800000 */
.L_x_56:
[----:B-----5:R-:W-:Y:S01]  /*3030*/  IMAD R22, R167, R10, RZ ;  /* 0x0000000aa7167224 */ /* 0x020fe200078e02ff */
[----:B------:R-:W-:Y:S01]  /*3040*/  ISETP.GT.AND P3, PT, R166, RZ, P2 ;  /* 0x000000ffa600720c */ /* 0x000fe20001764270 */
[----:B----4-:R-:W-:Y:S01]  /*3050*/  IMAD.X R37, R23, 0x1, R19, P5 ;  /* 0x0000000117257824 */ /* 0x010fe200028e0613 */
[----:B------:R-:W-:Y:S01]  /*3060*/  IADD3 R38, P6, R32, UR10, RZ ;  /* 0x0000000a20267c10 */ /* 0x000fe2000ffde0ff */
[----:B0-----:R-:W-:Y:S01]  /*3070*/  IMAD R21, R39, R11, R22 ;  /* 0x0000000b27157224 */ /* 0x001fe200078e0216 */
[----:B------:R-:W-:Y:S01]  /*3080*/  BSSY B1, `(.L_x_58) ;  /* 0x0000006000017945 */ /* 0x000fe20003800000 */
[----:B------:R-:W-:Y:S02]  /*3090*/  IADD3 R28, P5, R26, R4, RZ ;  /* 0x000000041a1c7210 */ /* 0x000fe40007fbe0ff */
[----:B------:R-:W-:Y:S01]  /*30a0*/  IADD3.X R39, R33, UR11, RZ, P6, !PT ;  /* 0x0000000b21277c10 */ /* 0x000fe2000b7fe4ff */
[----:B------:R0:W-:Y:S05]  /*30b0*/  @P1 STG.E desc[UR16][R36.64], R21 ;  /* 0x0000001524001986 */ /* 0x0001ea000c101910 */
[----:B------:R-:W-:Y:S05]  /*30c0*/  @!P3 BRA `(.L_x_59) ;  /* 0x000000000004b947 */ /* 0x000fea0003800000 */
[----:B------:R4:W5:Y:S02]  /*30d0*/  LDG.E.LTC128B R167, desc[UR16][R38.64] ;  /* 0x0000001026a77981 */ /* 0x000964000c1e1920 */
.L_x_59:
[----:B------:R-:W-:Y:S05]  /*30e0*/  BSYNC B1 ;  /* 0x0000000000017941 */ /* 0x000fea0003800000 */
.L_x_58:
[----:B------:R-:W-:Y:S01]  /*30f0*/  ISETP.GT.AND P1, PT, R5, 0x21, PT ;  /* 0x000000210500780c */ /* 0x000fe20003f24270 */
[----:B------:R-:W-:Y:S01]  /*3100*/  IMAD.X R29, R27, 0x1, R6, P5 ;  /* 0x000000011b1d7824 */ /* 0x000fe200028e0606 */
[----:B------:R-:W-:Y:S01]  /*3110*/  BSSY B1, `(.L_x_60) ;  /* 0x000000a000017945 */ /* 0x000fe20003800000 */
[----:B0----5:R-:W-:Y:S01]  /*3120*/  IMAD R21, R167, R10, RZ ;  /* 0x0000000aa7157224 */ /* 0x021fe200078e02ff */
[----:B------:R-:W-:Y:S02]  /*3130*/  ISETP.GT.AND P5, PT, R166, RZ, P1 ;  /* 0x000000ffa600720c */ /* 0x000fe40000fa4270 */
[----:B------:R-:W-:Y:S01]  /*3140*/  IADD3 R22, P6, R24, R4, RZ ;  /* 0x0000000418167210 */ /* 0x000fe20007fde0ff */
[----:B------:R-:W-:-:S05]  /*3150*/  IMAD R21, R40, R11, R21 ;  /* 0x0000000b28157224 */ /* 0x000fca00078e0215 */
[----:B------:R0:W-:Y:S01]  /*3160*/  @P3 STG.E desc[UR16][R28.64], R21 ;  /* 0x000000151c003986 */ /* 0x0001e2000c101910 */
[----:B--2---:R-:W-:-:S04]  /*3170*/  IADD3 R30, P3, R34, UR10, RZ ;  /* 0x0000000a221e7c10 */ /* 0x004fc8000ff7e0ff */
[----:B------:R-:W-:Y:S01]  /*3180*/  IADD3.X R31, R35, UR11, RZ, P3, !PT ;  /* 0x0000000b231f7c10 */ /* 0x000fe20009ffe4ff */
[----:B------:R-:W-:Y:S08]  /*3190*/  @!P5 BRA `(.L_x_61) ;  /* 0x000000000004d947 */ /* 0x000ff00003800000 */
[----:B------:R2:W5:Y:S02]  /*31a0*/  LDG.E.LTC128B R167, desc[UR16][R30.64] ;  /* 0x000000101ea77981 */ /* 0x000564000c1e1920 */
.L_x_61:
[----:B------:R-:W-:Y:S05]  /*31b0*/  BSYNC B1 ;  /* 0x0000000000017941 */ /* 0x000fea0003800000 */
.L_x_60:
[----:B-----5:R-:W-:Y:S01]  /*31c0*/  IMAD R36, R167, R10, RZ ;  /* 0x0000000aa7247224 */ /* 0x020fe200078e02ff */
[----:B------:R-:W-:Y:S01]  /*31d0*/  ISETP.GT.AND P3, PT, R166, 0x8, P2 ;  /* 0x00000008a600780c */ /* 0x000fe20001764270 */
[----:B------:R-:W-:Y:S01]  /*31e0*/  IMAD.X R23, R25, 0x1, R6, P6 ;  /* 0x0000000119177824 */ /* 0x000fe200030e0606 */
[----:B-1----:R-:W-:Y:S01]  /*31f0*/  IADD3 R32, P2, R32, UR8, RZ ;  /* 0x0000000820207c10 */ /* 0x002fe2000ff5e0ff */
[----:B------:R-:W-:Y:S01]  /*3200*/  IMAD R41, R41, R11, R36 ;  /* 0x0000000b29297224 */ /* 0x000fe200078e0224 */
[----:B------:R-:W-:Y:S02]  /*3210*/  BSSY B1, `(.L_x_62) ;  /* 0x0000005000017945 */ /* 0x000fe40003800000 */
[----:B------:R-:W-:Y:S02]  /*3220*/  IADD3.X R33, R33, UR9, RZ, P2, !PT ;  /* 0x0000000921217c10 */ /* 0x000fe400097fe4ff */
[----:B------:R1:W-:Y:S05]  /*3230*/  @P5 STG.E desc[UR16][R22.64], R41 ;  /* 0x0000002916005986 */ /* 0x0003ea000c101910 */
[----:B------:R-:W-:Y:S05]  /*3240*/  @!P3 BRA `(.L_x_63) ;  /* 0x000000000004b947 */ /* 0x000fea0003800000 */
[----:B------:R0:W5:Y:S02]  /*3250*/  LDG.E.LTC128B R167, desc[UR16][R32.64] ;  /* 0x0000001020a77981 */ /* 0x000164000c1e1920 */
.L_x_63:
[----:B------:R-:W-:Y:S05]  /*3260*/  BSYNC B1 ;  /* 0x0000000000017941 */ /* 0x000fea0003800000 */
.L_x_62:
[----:B------:R-:W-:Y:S01]  /*3270*/  IADD3 R26, P5, R26, R20, RZ ;  /* 0x000000141a1a7210 */ /* 0x000fe20007fbe0ff */
[----:B0----5:R-:W-:Y:S01]  /*3280*/  IMAD R21, R167, R10, RZ ;  /* 0x0000000aa7157224 */ /* 0x021fe200078e02ff */
[----:B------:R-:W-:Y:S01]  /*3290*/  ISETP.GT.AND P1, PT, R166, 0x8, P1 ;  /* 0x00000008a600780c */ /* 0x000fe20000f24270 */
[----:B------:R-:W-:Y:S01]  /*32a0*/  BSSY B1, `(.L_x_64) ;  /* 0x000000a000017945 */ /* 0x000fe20003800000 */
[----:B------:R-:W-:Y:S01]  /*32b0*/  IADD3 R32, P6, R34, UR8, RZ ;  /* 0x0000000822207c10 */ /* 0x000fe2000ffde0ff */
        /* <DEDUP_REMOVED lines=8> */
.L_x_65:
[----:B------:R-:W-:Y:S05]  /*3340*/  BSYNC B1 ;  /* 0x0000000000017941 */ /* 0x000fea0003800000 */
.L_x_64:
[----:B-----5:R-:W-:Y:S01]  /*3350*/  IMAD R24, R167, R10, RZ ;  /* 0x0000000aa7187224 */ /* 0x020fe200078e02ff */
[----:B------:R-:W-:Y:S01]  /*3360*/  ISETP.GT.AND P3, PT, R166, RZ, P2 ;  /* 0x000000ffa600720c */ /* 0x000fe20001764270 */
[----:B------:R-:W-:Y:S01]  /*3370*/  IMAD.X R37, R25, 0x1, R19, P5 ;  /* 0x0000000119257824 */ /* 0x000fe200028e0613 */
[----:B0-----:R-:W-:Y:S01]  /*3380*/  IADD3 R32, P6, R38, UR10, RZ ;  /* 0x0000000a26207c10 */ /* 0x001fe2000ffde0ff */
[----:B------:R-:W-:Y:S01]  /*3390*/  IMAD R43, R43, R11, R24 ;  /* 0x0000000b2b2b7224 */ /* 0x000fe200078e0218 */
[----:B------:R-:W-:Y:S01]  /*33a0*/  BSSY B1, `(.L_x_66) ;  /* 0x0000006000017945 */ /* 0x000fe20003800000 */
[----:B------:R-:W-:Y:S02]  /*33b0*/  IADD3 R26, P5, R28, R4, RZ ;  /* 0x000000041c1a7210 */ /* 0x000fe40007fbe0ff */
[----:B------:R-:W-:Y:S01]  /*33c0*/  IADD3.X R33, R39, UR11, RZ, P6, !PT ;  /* 0x0000000b27217c10 */ /* 0x000fe2000b7fe4ff */
[----:B------:R0:W-:Y:S05]  /*33d0*/  @P1 STG.E desc[UR16][R36.64], R43 ;  /* 0x0000002b24001986 */ /* 0x0001ea000c101910 */
[----:B------:R-:W-:Y:S05]  /*33e0*/  @!P3 BRA `(.L_x_67) ;  /* 0x000000000004b947 */ /* 0x000fea0003800000 */
[----:B------:R0:W5:Y:S02]  /*33f0*/  LDG.E.LTC128B R167, desc[UR16][R32.64] ;  /* 0x0000001020a77981 */ /* 0x000164000c1e1920 */
.L_x_67:
[----:B------:R-:W-:Y:S05]  /*3400*/  BSYNC B1 ;  /* 0x0000000000017941 */ /* 0x000fea0003800000 */
.L_x_66:
        /* <DEDUP_REMOVED lines=9> */
[----:B------:R-:W-:Y:S01]  /*34a0*/  IADD3.X R35, R31, UR11, RZ, P3, !PT ;  /* 0x0000000b1f237c10 */ /* 0x000fe20009ffe4ff */
[----:B------:R-:W-:Y:S08]  /*34b0*/  @!P5 BRA `(.L_x_69) ;  /* 0x000000000004d947 */ /* 0x000ff00003800000 */
[----:B------:R0:W5:Y:S02]  /*34c0*/  LDG.E.LTC128B R167, desc[UR16][R34.64] ;  /* 0x0000001022a77981 */ /* 0x000164000c1e1920 */
.L_x_69:
[----:B------:R-:W-:Y:S05]  /*34d0*/  BSYNC B1 ;  /* 0x0000000000017941 */ /* 0x000fea0003800000 */
.L_x_68:
[----:B0----5:R-:W-:Y:S01]  /*34e0*/  IMAD R36, R167, R10, RZ ;  /* 0x0000000aa7247224 */ /* 0x021fe200078e02ff */
[----:B------:R-:W-:Y:S01]  /*34f0*/  ISETP.GT.AND P3, PT, R166, 0x8, P2 ;  /* 0x00000008a600780c */ /* 0x000fe20001764270 */
[----:B------:R-:W-:Y:S01]  /*3500*/  IMAD.X R25, R23, 0x1, R6, P6 ;  /* 0x0000000117197824 */ /* 0x000fe200030e0606 */
[----:B------:R-:W-:Y:S01]  /*3510*/  BSSY B1, `(.L_x_70) ;  /* 0x0000007000017945 */ /* 0x000fe20003800000 */
[----:B------:R-:W-:Y:S01]  /*3520*/  IMAD R45, R45, R11, R36 ;  /* 0x0000000b2d2d7224 */ /* 0x000fe200078e0224 */
[----:B------:R-:W-:-:S04]  /*3530*/  IADD3 R36, P2, R38, UR8, RZ ;  /* 0x0000000826247c10 */ /* 0x000fc8000ff5e0ff */
[----:B------:R0:W-:Y:S01]  /*3540*/  @P5 STG.E desc[UR16][R24.64], R45 ;  /* 0x0000002d18005986 */ /* 0x0001e2000c101910 */
[----:B------:R-:W-:-:S04]  /*3550*/  IADD3.X R37, R39, UR9, RZ, P2, !PT ;  /* 0x0000000927257c10 */ /* 0x000fc800097fe4ff */
[----:B------:R-:W-:Y:S05]  /*3560*/  @!P3 BRA `(.L_x_71) ;  /* 0x000000000004b947 */ /* 0x000fea0003800000 */
[----:B------:R0:W5:Y:S02]  /*3570*/  LDG.E.LTC128B R167, desc[UR16][R36.64] ;  /* 0x0000001024a77981 */ /* 0x000164000c1e1920 */
.L_x_71:
[----:B------:R-:W-:Y:S05]  /*3580*/  BSYNC B1 ;  /* 0x0000000000017941 */ /* 0x000fea0003800000 */
.L_x_70:
[----:B------:R-:W-:Y:S01]  /*3590*/  IADD3 R28, P5, R28, R20, RZ ;  /* 0x000000141c1c7210 */ /* 0x000fe20007fbe0ff */
[----:B-----5:R-:W-:Y:S01]  /*35a0*/  IMAD R21, R167, R10, RZ ;  /* 0x0000000aa7157224 */ /* 0x020fe200078e02ff */
[----:B------:R-:W-:Y:S01]  /*35b0*/  ISETP.GT.AND P1, PT, R166, 0x8, P1 ;  /* 0x00000008a600780c */ /* 0x000fe20000f24270 */
[----:B------:R-:W-:Y:S01]  /*35c0*/  BSSY B1, `(.L_x_72) ;  /* 0x000000a000017945 */ /* 0x000fe20003800000 */
[----:B--2---:R-:W-:Y:S01]  /*35d0*/  IADD3 R30, P6, R30, UR8, RZ ;  /* 0x000000081e1e7c10 */ /* 0x004fe2000ffde0ff */
[----:B------:R-:W-:Y:S01]  /*35e0*/  IMAD R21, R46, R11, R21 ;  /* 0x0000000b2e157224 */ /* 0x000fe200078e0215 */
[----:B------:R-:W-:Y:S01]  /*35f0*/  ISETP.GT.AND P2, PT, R5, 0x30, PT ;  /* 0x000000300500780c */ /* 0x000fe20003f44270 */
[----:B------:R-:W-:Y:S01]  /*3600*/  IMAD.X R29, R29, 0x1, R19, P5 ;  /* 0x000000011d1d7824 */ /* 0x000fe200028e0613 */
[----:B0-----:R-:W-:Y:S02]  /*3610*/  IADD3 R36, P5, R22, R20, RZ ;  /* 0x0000001416247210 */ /* 0x001fe40007fbe0ff */
[----:B------:R-:W-:-:S02]  /*3620*/  IADD3.X R31, R31, UR9, RZ, P6, !PT ;  /* 0x000000091f1f7c10 */ /* 0x000fc4000b7fe4ff */
[----:B------:R0:W-:Y:S03]  /*3630*/  @P3 STG.E desc[UR16][R28.64], R21 ;  /* 0x000000151c003986 */ /* 0x0001e6000c101910 */
[----:B------:R-:W-:Y:S06]  /*3640*/  @!P1 BRA `(.L_x_73) ;  /* 0x0000000000049947 */ /* 0x000fec0003800000 */
[----:B------:R2:W5:Y:S02]  /*3650*/  LDG.E.LTC128B R167, desc[UR16][R30.64] ;  /* 0x000000101ea77981 */ /* 0x000564000c1e1920 */
.L_x_73:
[----:B------:R-:W-:Y:S05]  /*3660*/  BSYNC B1 ;  /* 0x0000000000017941 */ /* 0x000fea0003800000 */
.L_x_72:
[----:B-1---5:R-:W-:Y:S01]  /*3670*/  IMAD R22, R167, R10, RZ ;  /* 0x0000000aa7167224 */ /* 0x022fe200078e02ff */
[----:B------:R-:W-:Y:S01]  /*3680*/  ISETP.GT.AND P3, PT, R166, RZ, P2 ;  /* 0x000000ffa600720c */ /* 0x000fe20001764270 */
[----:B------:R-:W-:Y:S01]  /*3690*/  IMAD.X R37, R23, 0x1, R19, P5 ;  /* 0x0000000117257824 */ /* 0x000fe200028e0613 */
[----:B0-----:R-:W-:Y:S01]  /*36a0*/  IADD3 R28, P6, R32, UR10, RZ ;  /* 0x0000000a201c7c10 */ /* 0x001fe2000ffde0ff */
[----:B------:R-:W-:Y:S01]  /*36b0*/  IMAD R47, R47, R11, R22 ;  /* 0x0000000b2f2f7224 */ /* 0x000fe200078e0216 */
[----:B------:R-:W-:Y:S01]  /*36c0*/  BSSY B1, `(.L_x_74) ;  /* 0x0000006000017945 */ /* 0x000fe20003800000 */
[----:B--2---:R-:W-:Y:S02]  /*36d0*/  IADD3 R30, P5, R26, R4, RZ ;  /* 0x000000041a1e7210 */ /* 0x004fe40007fbe0ff */
[----:B------:R-:W-:Y:S01]  /*36e0*/  IADD3.X R29, R33, UR11, RZ, P6, !PT ;  /* 0x0000000b211d7c10 */ /* 0x000fe2000b7fe4ff */
[----:B------:R0:W-:Y:S05]  /*36f0*/  @P1 STG.E desc[UR16][R36.64], R47 ;  /* 0x0000002f24001986 */ /* 0x0001ea000c101910 */
[----:B------:R-:W-:Y:S05]  /*3700*/  @!P3 BRA `(.L_x_75) ;  /* 0x000000000004b947 */ /* 0x000fea0003800000 */
[----:B------:R1:W5:Y:S02]  /*3710*/  LDG.E.LTC128B R167, desc[UR16][R28.64] ;  /* 0x000000101ca77981 */ /* 0x000364000c1e1920 */
.L_x_75:
[----:B------:R-:W-:Y:S05]  /*3720*/  BSYNC B1 ;  /* 0x0000000000017941 */ /* 0x000fea0003800000 */
.L_x_74:
        /* <DEDUP_REMOVED lines=8> */
[----:B0-----:R-:W-:-:S04]  /*37b0*/  IADD3 R36, P3, R34, UR10, RZ ;  /* 0x0000000a22247c10 */ /* 0x001fc8000ff7e0ff */
[----:B------:R-:W-:Y:S01]  /*37c0*/  IADD3.X R37, R35, UR11, RZ, P3, !PT ;  /* 0x0000000b23257c10 */ /* 0x000fe20009ffe4ff */
[----:B------:R-:W-:Y:S08]  /*37d0*/  @!P5 BRA `(.L_x_77) ;  /* 0x000000000004d947 */ /* 0x000ff00003800000 */
[----:B------:R0:W5:Y:S02]  /*37e0*/  LDG.E.LTC128B R167, desc[UR16][R36.64] ;  /* 0x0000001024a77981 */ /* 0x000164000c1e1920 */
.L_x_77:
[----:B------:R-:W-:Y:S05]  /*37f0*/  BSYNC B1 ;  /* 0x0000000000017941 */ /* 0x000fea0003800000 */
.L_x_76:
[----:B----45:R-:W-:Y:S01]  /*3800*/  IMAD R38, R167, R10, RZ ;  /* 0x0000000aa7267224 */ /* 0x030fe200078e02ff */
[----:B------:R-:W-:Y:S01]  /*3810*/  ISETP.GT.AND P3, PT, R166, 0x8, P2 ;  /* 0x00000008a600780c */ /* 0x000fe20001764270 */
[----:B------:R-:W-:Y:S01]  /*3820*/  IMAD.X R23, R25, 0x1, R6, P6 ;  /* 0x0000000119177824 */ /* 0x000fe200030e0606 */
[----:B------:R-:W-:Y:S01]  /*3830*/  IADD3 R32, P2, R32, UR8, RZ ;  /* 0x0000000820207c10 */ /* 0x000fe2000ff5e0ff */
[----:B------:R-:W-:Y:S01]  /*3840*/  IMAD R49, R49, R11, R38 ;  /* 0x0000000b31317224 */ /* 0x000fe200078e0226 */
[----:B------:R-:W-:Y:S02]  /*3850*/  BSSY B1, `(.L_x_78) ;  /* 0x0000005000017945 */ /* 0x000fe40003800000 */
[----:B------:R-:W-:Y:S02]  /*3860*/  IADD3.X R33, R33, UR9, RZ, P2, !PT ;  /* 0x0000000921217c10 */ /* 0x000fe400097fe4ff */
[----:B------:R4:W-:Y:S05]  /*3870*/  @P5 STG.E desc[UR16][R22.64], R49 ;  /* 0x0000003116005986 */ /* 0x0009ea000c101910 */
[----:B------:R-:W-:Y:S05]  /*3880*/  @!P3 BRA `(.L_x_79) ;  /* 0x000000000004b947 */ /* 0x000fea0003800000 */
[----:B------:R0:W5:Y:S02]  /*3890*/  LDG.E.LTC128B R167, desc[UR16][R32.64] ;  /* 0x0000001020a77981 */ /* 0x000164000c1e1920 */
.L_x_79:
[----:B------:R-:W-:Y:S05]  /*38a0*/  BSYNC B1 ;  /* 0x0000000000017941 */ /* 0x000fea0003800000 */
.L_x_78:
        /* <DEDUP_REMOVED lines=13> */
.L_x_81:
[----:B------:R-:W-:Y:S05]  /*3980*/  BSYNC B1 ;  /* 0x0000000000017941 */ /* 0x000fea0003800000 */
.L_x_80:
[----:B-----5:R-:W-:Y:S01]  /*3990*/  IMAD R24, R167, R10, RZ ;  /* 0x0000000aa7187224 */ /* 0x020fe200078e02ff */
[----:B------:R-:W-:Y:S01]  /*39a0*/  ISETP.GT.AND P3, PT, R166, RZ, P2 ;  /* 0x000000ffa600720c */ /* 0x000fe20001764270 */
[----:B------:R-:W-:Y:S01]  /*39b0*/  IMAD.X R39, R25, 0x1, R19, P5 ;  /* 0x0000000119277824 */ /* 0x000fe200028e0613 */
[----:B------:R-:W-:Y:S01]  /*39c0*/  BSSY B1, `(.L_x_82) ;  /* 0x0000008000017945 */ /* 0x000fe20003800000 */
[----:B------:R-:W-:Y:S01]  /*39d0*/  IMAD R51, R51, R11, R24 ;  /* 0x0000000b33337224 */ /* 0x000fe200078e0218 */
[----:B------:R-:W-:Y:S02]  /*39e0*/  IADD3 R24, P6, R28, UR10, RZ ;  /* 0x0000000a1c187c10 */ /* 0x000fe4000ffde0ff */
[----:B0-----:R-:W-:Y:S02]  /*39f0*/  IADD3 R26, P5, R30, R4, RZ ;  /* 0x000000041e1a7210 */ /* 0x001fe40007fbe0ff */
[----:B------:R0:W-:Y:S01]  /*3a00*/  @P1 STG.E desc[UR16][R38.64], R51 ;  /* 0x0000003326001986 */ /* 0x0001e2000c101910 */
[----:B------:R-:W-:-:S04]  /*3a10*/  IADD3.X R25, R29, UR11, RZ, P6, !PT ;  /* 0x0000000b1d197c10 */ /* 0x000fc8000b7fe4ff */
[----:B------:R-:W-:Y:S06]  /*3a20*/  @!P3 BRA `(.L_x_83) ;  /* 0x000000000004b947 */ /* 0x000fec0003800000 */
[----:B------:R0:W5:Y:S02]  /*3a30*/  LDG.E.LTC128B R167, desc[UR16][R24.64] ;  /* 0x0000001018a77981 */ /* 0x000164000c1e1920 */
.L_x_83:
[----:B------:R-:W-:Y:S05]  /*3a40*/  BSYNC B1 ;  /* 0x0000000000017941 */ /* 0x000fea0003800000 */
.L_x_82:
        /* <DEDUP_REMOVED lines=12> */
.L_x_85:
[----:B------:R-:W-:Y:S05]  /*3b10*/  BSYNC B1 ;  /* 0x0000000000017941 */ /* 0x000fea0003800000 */
.L_x_84:
[----:B0----5:R-:W-:Y:S01]  /*3b20*/  IMAD R38, R167, R10, RZ ;  /* 0x0000000aa7267224 */ /* 0x021fe200078e02ff */
        /* <DEDUP_REMOVED lines=9> */
.L_x_87:
[----:B------:R-:W-:Y:S05]  /*3bc0*/  BSYNC B1 ;  /* 0x0000000000017941 */ /* 0x000fea0003800000 */
.L_x_86:
[----:B-1----:R-:W-:Y:S01]  /*3bd0*/  IADD3 R28, P5, R30, R20, RZ ;  /* 0x000000141e1c7210 */ /* 0x002fe20007fbe0ff */
[----:B-----5:R-:W-:Y:S01]  /*3be0*/  IMAD R21, R167, R10, RZ ;  /* 0x0000000aa7157224 */ /* 0x020fe200078e02ff */
        /* <DEDUP_REMOVED lines=11> */
.L_x_89:
[----:B------:R-:W-:Y:S05]  /*3ca0*/  BSYNC B1 ;  /* 0x0000000000017941 */ /* 0x000fea0003800000 */
.L_x_88:
[----:B----45:R-:W-:Y:S01]  /*3cb0*/  IMAD R22, R167, R10, RZ ;  /* 0x0000000aa7167224 */ /* 0x030fe200078e02ff */
[----:B------:R-:W-:Y:S01]  /*3cc0*/  ISETP.GT.AND P3, PT, R166, RZ, P2 ;  /* 0x000000ffa600720c */ /* 0x000fe20001764270 */
[----:B------:R-:W-:Y:S01]  /*3cd0*/  IMAD.X R39, R23, 0x1, R19, P5 ;  /* 0x0000000117277824 */ /* 0x000fe200028e0613 */
[----:B------:R-:W-:Y:S01]  /*3ce0*/  BSSY B1, `(.L_x_90) ;  /* 0x0000008000017945 */ /* 0x000fe20003800000 */
[----:B------:R-:W-:Y:S01]  /*3cf0*/  IMAD R55, R55, R11, R22 ;  /* 0x0000000b37377224 */ /* 0x000fe200078e0216 */
[----:B------:R-:W-:Y:S02]  /*3d00*/  IADD3 R22, P6, R24, UR10, RZ ;  /* 0x0000000a18167c10 */ /* 0x000fe4000ffde0ff */
[----:B-1----:R-:W-:Y:S02]  /*3d10*/  IADD3 R28, P5, R26, R4, RZ ;  /* 0x000000041a1c7210 */ /* 0x002fe40007fbe0ff */
[----:B------:R1:W-:Y:S01]  /*3d20*/  @P1 STG.E desc[UR16][R38.64], R55 ;  /* 0x0000003726001986 */ /* 0x0003e2000c101910 */
[----:B------:R-:W-:-:S04]  /*3d30*/  IADD3.X R23, R25, UR11, RZ, P6, !PT ;  /* 0x0000000b19177c10 */ /* 0x000fc8000b7fe4ff */
[----:B------:R-:W-:Y:S06]  /*3d40*/  @!P3 BRA `(.L_x_91) ;  /* 0x000000000004b947 */ /* 0x000fec0003800000 */
[----:B------:R4:W5:Y:S02]  /*3d50*/  LDG.E.LTC128B R167, desc[UR16][R22.64] ;  /* 0x0000001016a77981 */ /* 0x000964000c1e1920 */
.L_x_91:
[----:B------:R-:W-:Y:S05]  /*3d60*/  BSYNC B1 ;  /* 0x0000000000017941 */ /* 0x000fea0003800000 */
.L_x_90:
        /* <DEDUP_REMOVED lines=12> */
.L_x_93:
[----:B------:R-:W-:Y:S05]  /*3e30*/  BSYNC B1 ;  /* 0x0000000000017941 */ /* 0x000fea0003800000 */
.L_x_92:
[----:B-1---5:R-:W-:Y:S01]  /*3e40*/  IMAD R38, R167, R10, RZ ;  /* 0x0000000aa7267224 */ /* 0x022fe200078e02ff */
        /* <DEDUP_REMOVED lines=9> */
.L_x_95:
[----:B------:R-:W-:Y:S05]  /*3ee0*/  BSYNC B1 ;  /* 0x0000000000017941 */ /* 0x000fea0003800000 */
.L_x_94:
[----:B0-----:R-:W-:Y:S01]  /*3ef0*/  IADD3 R24, P5, R26, R20, RZ ;  /* 0x000000141a187210 */ /* 0x001fe20007fbe0ff */
        /* <DEDUP_REMOVED lines=12> */
.L_x_97:
[----:B------:R-:W-:Y:S05]  /*3fc0*/  BSYNC B1 ;  /* 0x0000000000017941 */ /* 0x000fea0003800000 */
.L_x_96:
[----:B0----5:R-:W-:Y:S01]  /*3fd0*/  IMAD R24, R167, R10, RZ ;  /* 0x0000000aa7187224 */ /* 0x021fe200078e02ff */
[----:B------:R-:W-:Y:S01]  /*3fe0*/  ISETP.GT.AND P3, PT, R166, RZ, P2 ;  /* 0x000000ffa600720c */ /* 0x000fe20001764270 */
[----:B------:R-:W-:Y:S01]  /*3ff0*/  IMAD.X R39, R35, 0x1, R19, P5 ;  /* 0x0000000123277824 */ /* 0x000fe200028e0613 */
[----:B------:R-:W-:Y:S01]  /*4000*/  BSSY B1, `(.L_x_98) ;  /* 0x0000008000017945 */ /* 0x000fe20003800000 */
[----:B------:R-:W-:Y:S01]  /*4010*/  IMAD R59, R59, R11, R24 ;  /* 0x0000000b3b3b7224 */ /* 0x000fe200078e0218 */
[----:B------:R-:W-:Y:S02]  /*4020*/  IADD3 R24, P6, R22, UR10, RZ ;  /* 0x0000000a16187c10 */ /* 0x000fe4000ffde0ff */
[----:B------:R-:W-:Y:S02]  /*4030*/  IADD3 R26, P5, R28, R4, RZ ;  /* 0x000000041c1a7210 */ /* 0x000fe40007fbe0ff */
[----:B------:R0:W-:Y:S01]  /*4040*/  @P1 STG.E desc[UR16][R38.64], R59 ;  /* 0x0000003b26001986 */ /* 0x0001e2000c101910 */
[----:B------:R-:W-:-:S04]  /*4050*/  IADD3.X R25, R23, UR11, RZ, P6, !PT ;  /* 0x0000000b17197c10 */ /* 0x000fc8000b7fe4ff */
[----:B------:R-:W-:Y:S06]  /*4060*/  @!P3 BRA `(.L_x_99) ;  /* 0x000000000004b947 */ /* 0x000fec0003800000 */
[----:B------:R0:W5:Y:S02]  /*4070*/  LDG.E.LTC128B R167, desc[UR16][R24.64] ;  /* 0x0000001018a77981 */ /* 0x000164000c1e1920 */
.L_x_99:
[----:B------:R-:W-:Y:S05]  /*4080*/  BSYNC B1 ;  /* 0x0000000000017941 */ /* 0x000fea0003800000 */
.L_x_98:
        /* <DEDUP_REMOVED lines=12> */
.L_x_101:
[----:B------:R-:W-:Y:S05]  /*4150*/  BSYNC B1 ;  /* 0x0000000000017941 */ /* 0x000fea0003800000 */
.L_x_100:
[----:B0----5:R-:W-:Y:S01]  /*4160*/  IMAD R38, R167, R10, RZ ;  /* 0x0000000aa7267224 */ /* 0x021fe200078e02ff */
        /* <DEDUP_REMOVED lines=9> */
.L_x_103:
[----:B------:R-:W-:Y:S05]  /*4200*/  BSYNC B1 ;  /* 0x0000000000017941 */ /* 0x000fea0003800000 */
.L_x_102:
[----:B----4-:R-:W-:Y:S01]  /*4210*/  IADD3 R22, P5, R28, R20, RZ ;  /* 0x000000141c167210 */ /* 0x010fe20007fbe0ff */
        /* <DEDUP_REMOVED lines=12> */
.L_x_105:
[----:B------:R-:W-:Y:S05]  /*42e0*/  BSYNC B1 ;  /* 0x0000000000017941 */ /* 0x000fea0003800000 */
.L_x_104:
[----:B----45:R-:W-:Y:S01]  /*42f0*/  IMAD R22, R167, R10, RZ ;  /* 0x0000000aa7167224 */ /* 0x030fe200078e02ff */
        /* <DEDUP_REMOVED lines=10> */
.L_x_107:
[----:B------:R-:W-:Y:S05]  /*43a0*/  BSYNC B1 ;  /* 0x0000000000017941 */ /* 0x000fea0003800000 */
.L_x_106:
[----:B------:R-:W-:Y:S01]  /*43b0*/  ISETP.GT.AND P1, PT, R5, 0x51, PT ;  /* 0x000000510500780c */ /* 0x000fe20003f24270 */
[----:B------:R-:W-:Y:S01]  /*43c0*/  IMAD.X R29, R27, 0x1, R6, P5 ;  /* 0x000000011b1d7824 */ /* 0x000fe200028e0606 */
[----:B------:R-:W-:Y:S01]  /*43d0*/  BSSY B1, `(.L_x_108) ;  /* 0x000000a000017945 */ /* 0x000fe20003800000 */
[----:B-----5:R-:W-:Y:S01]  /*43e0*/  IMAD R21, R167, R10, RZ ;  /* 0x0000000aa7157224 */ /* 0x020fe200078e02ff */
[----:B------:R-:W-:Y:S02]  /*43f0*/  ISETP.GT.AND P5, PT, R166, RZ, P1 ;  /* 0x000000ffa600720c */ /* 0x000fe40000fa4270 */
[----:B-1----:R-:W-:Y:S01]  /*4400*/  IADD3 R36, P6, R34, R4, RZ ;  /* 0x0000000422247210 */ /* 0x002fe20007fde0ff */
[----:B------:R-:W-:-:S05]  /*4410*/  IMAD R21, R64, R11, R21 ;  /* 0x0000000b40157224 */ /* 0x000fca00078e0215 */
[----:B------:R1:W-:Y:S01]  /*4420*/  @P3 STG.E desc[UR16][R28.64], R21 ;  /* 0x000000151c003986 */ /* 0x0003e2000c101910 */
[----:B------:R-:W-:-:S04]  /*4430*/  IADD3 R30, P3, R32, UR10, RZ ;  /* 0x0000000a201e7c10 */ /* 0x000fc8000ff7e0ff */
[----:B------:R-:W-:Y:S01]  /*4440*/  IADD3.X R31, R33, UR11, RZ, P3, !PT ;  /* 0x0000000b211f7c10 */ /* 0x000fe20009ffe4ff */
[----:B------:R-:W-:Y:S08]  /*4450*/  @!P5 BRA `(.L_x_109) ;  /* 0x000000000004d947 */ /* 0x000ff00003800000 */
[----:B------:R0:W5:Y:S02]  /*4460*/  LDG.E.LTC128B R167, desc[UR16][R30.64] ;  /* 0x000000101ea77981 */ /* 0x000164000c1e1920 */
.L_x_109:
[----:B------:R-:W-:Y:S05]  /*4470*/  BSYNC B1 ;  /* 0x0000000000017941 */ /* 0x000fea0003800000 */
.L_x_108:
[----:B0----5:R-:W-:Y:S01]  /*4480*/  IMAD R38, R167, R10, RZ ;  /* 0x0000000aa7267224 */ /* 0x021fe200078e02ff */
        /* <DEDUP_REMOVED lines=9> */
.L_x_111:
[----:B------:R-:W-:Y:S05]  /*4520*/  BSYNC B1 ;  /* 0x0000000000017941 */ /* 0x000fea0003800000 */
.L_x_110:
[----:B0-----:R-:W-:Y:S01]  /*4530*/  IADD3 R24, P5, R26, R20, RZ ;  /* 0x000000141a187210 */ /* 0x001fe20007fbe0ff */
[----:B-1---5:R-:W-:Y:S01]  /*4540*/  IMAD R21, R167, R10, RZ ;  /* 0x0000000aa7157224 */ /* 0x022fe200078e02ff */
        /* <DEDUP_REMOVED lines=11> */
.L_x_113:
[----:B------:R-:W-:Y:S05]  /*4600*/  BSYNC B1 ;  /* 0x0000000000017941 */ /* 0x000fea0003800000 */
.L_x_112:
[----:B0----5:R-:W-:Y:S01]  /*4610*/  IMAD R24, R167, R10, RZ ;  /* 0x0000000aa7187224 */ /* 0x021fe200078e02ff */
        /* <DEDUP_REMOVED lines=10> */
.L_x_115:
[----:B------:R-:W-:Y:S05]  /*46c0*/  BSYNC B1 ;  /* 0x0000000000017941 */ /* 0x000fea0003800000 */
.L_x_114:
        /* <DEDUP_REMOVED lines=12> */
.L_x_117:
[----:B------:R-:W-:Y:S05]  /*4790*/  BSYNC B1 ;  /* 0x0000000000017941 */ /* 0x000fea0003800000 */
.L_x_116:
        /* <DEDUP_REMOVED lines=10> */
.L_x_119:
[----:B------:R-:W-:Y:S05]  /*4840*/  BSYNC B1 ;  /* 0x0000000000017941 */ /* 0x000fea0003800000 */
.L_x_118:
        /* <DEDUP_REMOVED lines=13> */
.L_x_121:
[----:B------:R-:W-:Y:S05]  /*4920*/  BSYNC B1 ;  /* 0x0000000000017941 */ /* 0x000fea0003800000 */
.L_x_120:
        /* <DEDUP_REMOVED lines=11> */
.L_x_123:
[----:B------:R-:W-:Y:S05]  /*49e0*/  BSYNC B1 ;  /* 0x0000000000017941 */ /* 0x000fea0003800000 */
.L_x_122:
        /* <DEDUP_REMOVED lines=12> */
.L_x_125:
[----:B------:R-:W-:Y:S05]  /*4ab0*/  BSYNC B1 ;  /* 0x0000000000017941 */ /* 0x000fea0003800000 */
.L_x_124:
        /* <DEDUP_REMOVED lines=10> */
.L_x_127:
[----:B------:R-:W-:Y:S05]  /*4b60*/  BSYNC B1 ;  /* 0x0000000000017941 */ /* 0x000fea0003800000 */
.L_x_126:
        /* <DEDUP_REMOVED lines=13> */
.L_x_129:
[----:B------:R-:W-:Y:S05]  /*4c40*/  BSYNC B1 ;  /* 0x0000000000017941 */ /* 0x000fea0003800000 */
.L_x_128:
[----:B-1---5:R-:W-:Y:S01]  /*4c50*/  IMAD R24, R167, R10, RZ ;  /* 0x0000000aa7187224 */ /* 0x022fe200078e02ff */
        /* <DEDUP_REMOVED lines=10> */
.L_x_131:
[----:B------:R-:W-:Y:S05]  /*4d00*/  BSYNC B1 ;  /* 0x0000000000017941 */ /* 0x000fea0003800000 */
.L_x_130:
        /* <DEDUP_REMOVED lines=12> */
.L_x_133:
[----:B------:R-:W-:Y:S05]  /*4dd0*/  BSYNC B1 ;  /* 0x0000000000017941 */ /* 0x000fea0003800000 */
.L_x_132:
        /* <DEDUP_REMOVED lines=10> */
.L_x_135:
[----:B------:R-:W-:Y:S05]  /*4e80*/  BSYNC B1 ;  /* 0x0000000000017941 */ /* 0x000fea0003800000 */
.L_x_134:
        /* <DEDUP_REMOVED lines=13> */
.L_x_137:
[----:B------:R-:W-:Y:S05]  /*4f60*/  BSYNC B1 ;  /* 0x0000000000017941 */ /* 0x000fea0003800000 */
.L_x_136:
        /* <DEDUP_REMOVED lines=11> */
.L_x_139:
[----:B------:R-:W-:Y:S05]  /*5020*/  BSYNC B1 ;  /* 0x0000000000017941 */ /* 0x000fea0003800000 */
.L_x_138:
        /* <DEDUP_REMOVED lines=12> */
.L_x_141:
[----:B------:R-:W-:Y:S05]  /*50f0*/  BSYNC B1 ;  /* 0x0000000000017941 */ /* 0x000fea0003800000 */
.L_x_140:
        /* <DEDUP_REMOVED lines=10> */
.L_x_143:
[----:B------:R-:W-:Y:S05]  /*51a0*/  BSYNC B1 ;  /* 0x0000000000017941 */ /* 0x000fea0003800000 */
.L_x_142:
        /* <DEDUP_REMOVED lines=13> */
.L_x_145:
[----:B------:R-:W-:Y:S05]  /*5280*/  BSYNC B1 ;  /* 0x0000000000017941 */ /* 0x000fea0003800000 */
.L_x_144:
        /* <DEDUP_REMOVED lines=11> */
.L_x_147:
[----:B------:R-:W-:Y:S05]  /*5340*/  BSYNC B1 ;  /* 0x0000000000017941 */ /* 0x000fea0003800000 */
.L_x_146:
        /* <DEDUP_REMOVED lines=12> */
.L_x_149:
[----:B------:R-:W-:Y:S05]  /*5410*/  BSYNC B1 ;  /* 0x0000000000017941 */ /* 0x000fea0003800000 */
.L_x_148:
        /* <DEDUP_REMOVED lines=10> */
.L_x_151:
[----:B------:R-:W-:Y:S05]  /*54c0*/  BSYNC B1 ;  /* 0x0000000000017941 */ /* 0x000fea0003800000 */
.L_x_150:
        /* <DEDUP_REMOVED lines=13> */
.L_x_153:
[----:B------:R-:W-:Y:S05]  /*55a0*/  BSYNC B1 ;  /* 0x0000000000017941 */ /* 0x000fea0003800000 */
.L_x_152:
        /* <DEDUP_REMOVED lines=11> */
.L_x_155:
[----:B------:R-:W-:Y:S05]  /*5660*/  BSYNC B1 ;  /* 0x0000000000017941 */ /* 0x000fea0003800000 */
.L_x_154:
        /* <DEDUP_REMOVED lines=12> */
.L_x_157:
[----:B------:R-:W-:Y:S05]  /*5730*/  BSYNC B1 ;  /* 0x0000000000017941 */ /* 0x000fea0003800000 */
.L_x_156:
        /* <DEDUP_REMOVED lines=10> */
.L_x_159:
[----:B------:R-:W-:Y:S05]  /*57e0*/  BSYNC B1 ;  /* 0x0000000000017941 */ /* 0x000fea0003800000 */
.L_x_158:
        /* <DEDUP_REMOVED lines=13> */
.L_x_161:
[----:B------:R-:W-:Y:S05]  /*58c0*/  BSYNC B1 ;  /* 0x0000000000017941 */ /* 0x000fea0003800000 */
.L_x_160:
        /* <DEDUP_REMOVED lines=11> */
.L_x_163:
[----:B------:R-:W-:Y:S05]  /*5980*/  BSYNC B1 ;  /* 0x0000000000017941 */ /* 0x000fea0003800000 */
.L_x_162:
        /* <DEDUP_REMOVED lines=12> */
.L_x_165:
[----:B------:R-:W-:Y:S05]  /*5a50*/  BSYNC B1 ;  /* 0x0000000000017941 */ /* 0x000fea0003800000 */
.L_x_164:
        /* <DEDUP_REMOVED lines=10> */
.L_x_167:
[----:B------:R-:W-:Y:S05]  /*5b00*/  BSYNC B1 ;  /* 0x0000000000017941 */ /* 0x000fea0003800000 */
.L_x_166:
        /* <DEDUP_REMOVED lines=13> */
.L_x_169:
[----:B------:R-:W-:Y:S05]  /*5be0*/  BSYNC B1 ;  /* 0x0000000000017941 */ /* 0x000fea0003800000 */
.L_x_168:
        /* <DEDUP_REMOVED lines=11> */
.L_x_171:
[----:B------:R-:W-:Y:S05]  /*5ca0*/  BSYNC B1 ;  /* 0x0000000000017941 */ /* 0x000fea0003800000 */
.L_x_170:
        /* <DEDUP_REMOVED lines=12> */
.L_x_173:
[----:B------:R-:W-:Y:S05]  /*5d70*/  BSYNC B1 ;  /* 0x0000000000017941 */ /* 0x000fea0003800000 */
.L_x_172:
        /* <DEDUP_REMOVED lines=10> */
.L_x_175:
[----:B------:R-:W-:Y:S05]  /*5e20*/  BSYNC B1 ;  /* 0x0000000000017941 */ /* 0x000fea0003800000 */
.L_x_174:
        /* <DEDUP_REMOVED lines=13> */
.L_x_177:
[----:B------:R-:W-:Y:S05]  /*5f00*/  BSYNC B1 ;  /* 0x0000000000017941 */ /* 0x000fea0003800000 */
.L_x_176:
        /* <DEDUP_REMOVED lines=11> */
.L_x_179:
[----:B------:R-:W-:Y:S05]  /*5fc0*/  BSYNC B1 ;  /* 0x0000000000017941 */ /* 0x000fea0003800000 */
.L_x_178:
        /* <DEDUP_REMOVED lines=12> */
.L_x_181:
[----:B------:R-:W-:Y:S05]  /*6090*/  BSYNC B1 ;  /* 0x0000000000017941 */ /* 0x000fea0003800000 */
.L_x_180:
        /* <DEDUP_REMOVED lines=10> */
.L_x_183:
[----:B------:R-:W-:Y:S05]  /*6140*/  BSYNC B1 ;  /* 0x0000000000017941 */ /* 0x000fea0003800000 */
.L_x_182:
        /* <DEDUP_REMOVED lines=13> */
.L_x_185:
[----:B------:R-:W-:Y:S05]  /*6220*/  BSYNC B1 ;  /* 0x0000000000017941 */ /* 0x000fea0003800000 */
.L_x_184:
        /* <DEDUP_REMOVED lines=11> */
.L_x_187:
[----:B------:R-:W-:Y:S05]  /*62e0*/  BSYNC B1 ;  /* 0x0000000000017941 */ /* 0x000fea0003800000 */
.L_x_186:
        /* <DEDUP_REMOVED lines=12> */
.L_x_189:
[----:B------:R-:W-:Y:S05]  /*63b0*/  BSYNC B1 ;  /* 0x0000000000017941 */ /* 0x000fea0003800000 */
.L_x_188:
        /* <DEDUP_REMOVED lines=10> */
.L_x_191:
[----:B------:R-:W-:Y:S05]  /*6460*/  BSYNC B1 ;  /* 0x0000000000017941 */ /* 0x000fea0003800000 */
.L_x_190:
        /* <DEDUP_REMOVED lines=13> */
.L_x_193:
[----:B------:R-:W-:Y:S05]  /*6540*/  BSYNC B1 ;  /* 0x0000000000017941 */ /* 0x000fea0003800000 */
.L_x_192:
        /* <DEDUP_REMOVED lines=11> */
.L_x_195:
[----:B------:R-:W-:Y:S05]  /*6600*/  BSYNC B1 ;  /* 0x0000000000017941 */ /* 0x000fea0003800000 */
.L_x_194:
        /* <DEDUP_REMOVED lines=12> */
.L_x_197:
[----:B------:R-:W-:Y:S05]  /*66d0*/  BSYNC B1 ;  /* 0x0000000000017941 */ /* 0x000fea0003800000 */
.L_x_196:
        /* <DEDUP_REMOVED lines=10> */
.L_x_199:
[----:B------:R-:W-:Y:S05]  /*6780*/  BSYNC B1 ;  /* 0x0000000000017941 */ /* 0x000fea0003800000 */
.L_x_198:
        /* <DEDUP_REMOVED lines=13> */
.L_x_201:
[----:B------:R-:W-:Y:S05]  /*6860*/  BSYNC B1 ;  /* 0x0000000000017941 */ /* 0x000fea0003800000 */
.L_x_200:
        /* <DEDUP_REMOVED lines=11> */
.L_x_203:
[----:B------:R-:W-:Y:S05]  /*6920*/  BSYNC B1 ;  /* 0x0000000000017941 */ /* 0x000fea0003800000 */
.L_x_202:
        /* <DEDUP_REMOVED lines=12> */
.L_x_205:
[----:B------:R-:W-:Y:S05]  /*69f0*/  BSYNC B1 ;  /* 0x0000000000017941 */ /* 0x000fea0003800000 */
.L_x_204:
        /* <DEDUP_REMOVED lines=10> */
.L_x_207:
[----:B------:R-:W-:Y:S05]  /*6aa0*/  BSYNC B1 ;  /* 0x0000000000017941 */ /* 0x000fea0003800000 */
.L_x_206:
        /* <DEDUP_REMOVED lines=13> */
.L_x_209:
[----:B------:R-:W-:Y:S05]  /*6b80*/  BSYNC B1 ;  /* 0x0000000000017941 */ /* 0x000fea0003800000 */
.L_x_208:
        /* <DEDUP_REMOVED lines=11> */
.L_x_211:
[----:B------:R-:W-:Y:S05]  /*6c40*/  BSYNC B1 ;  /* 0x0000000000017941 */ /* 0x000fea0003800000 */
.L_x_210:
        /* <DEDUP_REMOVED lines=12> */
.L_x_213:
[----:B------:R-:W-:Y:S05]  /*6d10*/  BSYNC B1 ;  /* 0x0000000000017941 */ /* 0x000fea0003800000 */
.L_x_212:
        /* <DEDUP_REMOVED lines=10> */
.L_x_215:
[----:B------:R-:W-:Y:S05]  /*6dc0*/  BSYNC B1 ;  /* 0x0000000000017941 */ /* 0x000fea0003800000 */
.L_x_214:
        /* <DEDUP_REMOVED lines=13> */
.L_x_217:
[----:B------:R-:W-:Y:S05]  /*6ea0*/  BSYNC B1 ;  /* 0x0000000000017941 */ /* 0x000fea0003800000 */
.L_x_216:
        /* <DEDUP_REMOVED lines=11> */
.L_x_219:
[----:B------:R-:W-:Y:S05]  /*6f60*/  BSYNC B1 ;  /* 0x0000000000017941 */ /* 0x000fea0003800000 */
.L_x_218:
        /* <DEDUP_REMOVED lines=12> */
.L_x_221:
[----:B------:R-:W-:Y:S05]  /*7030*/  BSYNC B1 ;  /* 0x0000000000017941 */ /* 0x000fea0003800000 */
.L_x_220:
        /* <DEDUP_REMOVED lines=10> */
.L_x_223:
[----:B------:R-:W-:Y:S05]  /*70e0*/  BSYNC B1 ;  /* 0x0000000000017941 */ /* 0x000fea0003800000 */
.L_x_222:
        /* <DEDUP_REMOVED lines=13> */
.L_x_225:
[----:B------:R-:W-:Y:S05]  /*71c0*/  BSYNC B1 ;  /* 0x0000000000017941 */ /* 0x000fea0003800000 */
.L_x_224:
        /* <DEDUP_REMOVED lines=11> */
.L_x_227:
[----:B------:R-:W-:Y:S05]  /*7280*/  BSYNC B1 ;  /* 0x0000000000017941 */ /* 0x000fea0003800000 */
.L_x_226:
        /* <DEDUP_REMOVED lines=12> */
.L_x_229:
[----:B------:R-:W-:Y:S05]  /*7350*/  BSYNC B1 ;  /* 0x0000000000017941 */ /* 0x000fea0003800000 */
.L_x_228:
        /* <DEDUP_REMOVED lines=10> */
.L_x_231:
[----:B------:R-:W-:Y:S05]  /*7400*/  BSYNC B1 ;  /* 0x0000000000017941 */ /* 0x000fea0003800000 */
.L_x_230:
        /* <DEDUP_REMOVED lines=13> */
.L_x_233:
[----:B------:R-:W-:Y:S05]  /*74e0*/  BSYNC B1 ;  /* 0x0000000000017941 */ /* 0x000fea0003800000 */
.L_x_232:
        /* <DEDUP_REMOVED lines=11> */
.L_x_235:
[----:B------:R-:W-:Y:S05]  /*75a0*/  BSYNC B1 ;  /* 0x0000000000017941 */ /* 0x000fea0003800000 */
.L_x_234:
        /* <DEDUP_REMOVED lines=12> */
.L_x_237:
[----:B------:R-:W-:Y:S05]  /*7670*/  BSYNC B1 ;  /* 0x0000000000017941 */ /* 0x000fea0003800000 */
.L_x_236:
        /* <DEDUP_REMOVED lines=10> */
.L_x_239:
[----:B------:R-:W-:Y:S05]  /*7720*/  BSYNC B1 ;  /* 0x0000000000017941 */ /* 0x000fea0003800000 */
.L_x_238:
        /* <DEDUP_REMOVED lines=13> */
.L_x_241:
[----:B------:R-:W-:Y:S05]  /*7800*/  BSYNC B1 ;  /* 0x0000000000017941 */ /* 0x000fea0003800000 */
.L_x_240:
        /* <DEDUP_REMOVED lines=11> */
.L_x_243:
[----:B------:R-:W-:Y:S05]  /*78c0*/  BSYNC B1 ;  /* 0x0000000000017941 */ /* 0x000fea0003800000 */
.L_x_242:
        /* <DEDUP_REMOVED lines=12> */
.L_x_245:
[----:B------:R-:W-:Y:S05]  /*7990*/  BSYNC B1 ;  /* 0x0000000000017941 */ /* 0x000fea0003800000 */
.L_x_244:
        /* <DEDUP_REMOVED lines=10> */
.L_x_247:
[----:B------:R-:W-:Y:S05]  /*7a40*/  BSYNC B1 ;  /* 0x0000000000017941 */ /* 0x000fea0003800000 */
.L_x_246:
        /* <DEDUP_REMOVED lines=13> */
.L_x_249:
[----:B------:R-:W-:Y:S05]  /*7b20*/  BSYNC B1 ;  /* 0x0000000000017941 */ /* 0x000fea0003800000 */
.L_x_248:
        /* <DEDUP_REMOVED lines=11> */
.L_x_251:
[----:B------:R-:W-:Y:S05]  /*7be0*/  BSYNC B1 ;  /* 0x0000000000017941 */ /* 0x000fea0003800000 */
.L_x_250:
        /* <DEDUP_REMOVED lines=12> */
.L_x_253:
[----:B------:R-:W-:Y:S05]  /*7cb0*/  BSYNC B1 ;  /* 0x0000000000017941 */ /* 0x000fea0003800000 */
.L_x_252:
        /* <DEDUP_REMOVED lines=10> */
.L_x_255:
[----:B------:R-:W-:Y:S05]  /*7d60*/  BSYNC B1 ;  /* 0x0000000000017941 */ /* 0x000fea0003800000 */
.L_x_254:
        /* <DEDUP_REMOVED lines=13> */
.L_x_257:
[----:B------:R-:W-:Y:S05]  /*7e40*/  BSYNC B1 ;  /* 0x0000000000017941 */ /* 0x000fea0003800000 */
.L_x_256:
        /* <DEDUP_REMOVED lines=11> */
.L_x_259:
[----:B------:R-:W-:Y:S05]  /*7f00*/  BSYNC B1 ;  /* 0x0000000000017941 */ /* 0x000fea0003800000 */
.L_x_258:
        /* <DEDUP_REMOVED lines=12> */
.L_x_261:
[----:B------:R-:W-:Y:S05]  /*7fd0*/  BSYNC B1 ;  /* 0x0000000000017941 */ /* 0x000fea0003800000 */
.L_x_260:
        /* <DEDUP_REMOVED lines=10> */
.L_x_263:
[----:B------:R-:W-:Y:S05]  /*8080*/  BSYNC B1 ;  /* 0x0000000000017941 */ /* 0x000fea0003800000 */
.L_x_262:
        /* <DEDUP_REMOVED lines=13> */
.L_x_265:
[----:B------:R-:W-:Y:S05]  /*8160*/  BSYNC B1 ;  /* 0x0000000000017941 */ /* 0x000fea0003800000 */
.L_x_264:
        /* <DEDUP_REMOVED lines=11> */
.L_x_267:
[----:B------:R-:W-:Y:S05]  /*8220*/  BSYNC B1 ;  /* 0x0000000000017941 */ /* 0x000fea0003800000 */
.L_x_266:
[----:B------:R-:W-:Y:S01]  /*8230*/  ISETP.GT.AND P2, PT, R5, 0xf1, PT ;  /* 0x000000f10500780c */ /* 0x000fe20003f44270 */
[----:B-----5:R-:W-:Y:S01]  /*8240*/  IMAD R21, R167, R10, RZ ;  /* 0x0000000aa7157224 */ /* 0x020fe200078e02ff */
[----:B------:R-:W-:Y:S01]  /*8250*/  BSSY B1, `(.L_x_268) ;  /* 0x000000a000017945 */ /* 0x000fe20003800000 */
[----:B------:R-:W-:Y:S01]  /*8260*/  IMAD.X R29, R27, 0x1, R6, P5 ;  /* 0x000000011b1d7824 */ /* 0x000fe200028e0606 */
[----:B------:R-:W-:Y:S01]  /*8270*/  ISETP.GT.AND P1, PT, R166, RZ, P2 ;  /* 0x000000ffa600720c */ /* 0x000fe20001724270 */
[----:B------:R-:W-:Y:S01]  /*8280*/  IMAD R21, R144, R11, R21 ;  /* 0x0000000b90157224 */ /* 0x000fe200078e0215 */
[----:B------:R-:W-:-:S04]  /*8290*/  IADD3 R36, P5, R34, R4, RZ ;  /* 0x0000000422247210 */ /* 0x000fc80007fbe0ff */
[----:B------:R0:W-:Y:S01]  /*82a0*/  @P6 STG.E desc[UR16][R28.64], R21 ;  /* 0x000000151c006986 */ /* 0x0001e2000c101910 */
[----:B------:R-:W-:-:S04]  /*82b0*/  IADD3 R30, P6, R32, UR10, RZ ;  /* 0x0000000a201e7c10 */ /* 0x000fc8000ffde0ff */
[----:B------:R-:W-:Y:S02]  /*82c0*/  IADD3.X R31, R33, UR11, RZ, P6, !PT ;  /* 0x0000000b211f7c10 */ /* 0x000fe4000b7fe4ff */
[----:B------:R-:W-:Y:S07]  /*82d0*/  @!P1 BRA `(.L_x_269) ;  /* 0x0000000000049947 */ /* 0x000fee0003800000 */
[----:B------:R0:W5:Y:S02]  /*82e0*/  LDG.E.LTC128B R167, desc[UR16][R30.64] ;  /* 0x000000101ea77981 */ /* 0x000164000c1e1920 */
.L_x_269:
[----:B------:R-:W-:Y:S05]  /*82f0*/  BSYNC B1 ;  /* 0x0000000000017941 */ /* 0x000fea0003800000 */
.L_x_268:
        /* <DEDUP_REMOVED lines=10> */
.L_x_271:
[----:B------:R-:W-:Y:S05]  /*83a0*/  BSYNC B1 ;  /* 0x0000000000017941 */ /* 0x000fea0003800000 */
.L_x_270:
        /* <DEDUP_REMOVED lines=13> */
.L_x_273:
[----:B------:R-:W-:Y:S05]  /*8480*/  BSYNC B1 ;  /* 0x0000000000017941 */ /* 0x000fea0003800000 */
.L_x_272:
[----:B-1---5:R-:W-:Y:S01]  /*8490*/  IMAD R24, R167, R10, RZ ;  /* 0x0000000aa7187224 */ /* 0x022fe200078e02ff */
[----:B------:R-:W-:Y:S01]  /*84a0*/  ISETP.GT.AND P6, PT, R166, RZ, P1 ;  /* 0x000000ffa600720c */ /* 0x000fe20000fc4270 */
[----:B------:R-:W-:Y:S01]  /*84b0*/  IMAD.X R39, R35, 0x1, R19, P5 ;  /* 0x0000000123277824 */ /* 0x000fe200028e0613 */
[----:B------:R-:W-:Y:S01]  /*84c0*/  BSSY B1, `(.L_x_274) ;  /* 0x0000008000017945 */ /* 0x000fe20003800000 */
[----:B------:R-:W-:Y:S01]  /*84d0*/  IMAD R147, R147, R11, R24 ;  /* 0x0000000b93937224 */ /* 0x000fe200078e0218 */
[----:B0-----:R-:W-:-:S04]  /*84e0*/  IADD3 R26, P3, R28, R4, RZ ;  /* 0x000000041c1a7210 */ /* 0x001fc80007f7e0ff */
[----:B------:R0:W-:Y:S05]  /*84f0*/  @P2 STG.E desc[UR16][R38.64], R147 ;  /* 0x0000009326002986 */ /* 0x0001ea000c101910 */
[----:B------:R-:W-:Y:S05]  /*8500*/  @!P6 BRA `(.L_x_275) ;  /* 0x00000000000ce947 */ /* 0x000fea0003800000 */
[----:B------:R-:W-:-:S04]  /*8510*/  IADD3 R24, P2, R22, UR10, RZ ;  /* 0x0000000a16187c10 */ /* 0x000fc8000ff5e0ff */
[----:B------:R-:W-:-:S05]  /*8520*/  IADD3.X R25, R23, UR11, RZ, P2, !PT ;  /* 0x0000000b17197c10 */ /* 0x000fca00097fe4ff */
[----:B------:R1:W5:Y:S04]  /*8530*/  LDG.E.LTC128B R167, desc[UR16][R24.64] ;  /* 0x0000001018a77981 */ /* 0x000368000c1e1920 */
.L_x_275:
[----:B------:R-:W-:Y:S05]  /*8540*/  BSYNC B1 ;  /* 0x0000000000017941 */ /* 0x000fea0003800000 */
.L_x_274:
[----:B------:R-:W-:Y:S01]  /*8550*/  ISETP.GT.AND P2, PT, R5, 0xf9, PT ;  /* 0x000000f90500780c */ /* 0x000fe20003f44270 */
[----:B-----5:R-:W-:Y:S01]  /*8560*/  IMAD R21, R167, R10, RZ ;  /* 0x0000000aa7157224 */ /* 0x020fe200078e02ff */
[----:B------:R-:W-:Y:S01]  /*8570*/  BSSY B1, `(.L_x_276) ;  /* 0x000000a000017945 */ /* 0x000fe20003800000 */
[----:B------:R-:W-:Y:S01]  /*8580*/  IMAD.X R27, R29, 0x1, R6, P3 ;  /* 0x000000011d1b7824 */ /* 0x000fe200018e0606 */
[----:B------:R-:W-:Y:S01]  /*8590*/  ISETP.GT.AND P5, PT, R166, RZ, P2 ;  /* 0x000000ffa600720c */ /* 0x000fe200017a4270 */
[----:B------:R-:W-:Y:S01]  /*85a0*/  IMAD R21, R148, R11, R21 ;  /* 0x0000000b94157224 */ /* 0x000fe200078e0215 */
[----:B-1----:R-:W-:-:S04]  /*85b0*/  IADD3 R24, P3, R36, R4, RZ ;  /* 0x0000000424187210 */ /* 0x002fc80007f7e0ff */
[----:B------:R1:W-:Y:S01]  /*85c0*/  @P6 STG.E desc[UR16][R26.64], R21 ;  /* 0x000000151a006986 */ /* 0x0003e2000c101910 */
[----:B------:R-:W-:-:S04]  /*85d0*/  IADD3 R4, P6, R30, UR10, RZ ;  /* 0x0000000a1e047c10 */ /* 0x000fc8000ffde0ff */
[----:B------:R-:W-:Y:S02]  /*85e0*/  IADD3.X R5, R31, UR11, RZ, P6, !PT ;  /* 0x0000000b1f057c10 */ /* 0x000fe4000b7fe4ff */
[----:B------:R-:W-:Y:S07]  /*85f0*/  @!P5 BRA `(.L_x_277) ;  /* 0x000000000004d947 */ /* 0x000fee0003800000 */
[----:B------:R0:W5:Y:S02]  /*8600*/  LDG.E.LTC128B R167, desc[UR16][R4.64] ;  /* 0x0000001004a77981 */ /* 0x000164000c1e1920 */
.L_x_277:
[----:B------:R-:W-:Y:S05]  /*8610*/  BSYNC B1 ;  /* 0x0000000000017941 */ /* 0x000fea0003800000 */
.L_x_276:
[----:B0----5:R-:W-:Y:S01]  /*8620*/  IMAD R4, R167, R10, RZ ;  /* 0x0000000aa7047224 */ /* 0x021fe200078e02ff */
[----:B------:R-:W-:Y:S01]  /*8630*/  ISETP.GT.AND P1, PT, R166, 0x8, P1 ;  /* 0x00000008a600780c */ /* 0x000fe20000f24270 */
        /* <DEDUP_REMOVED lines=9> */
.L_x_279:
[----:B------:R-:W-:Y:S05]  /*86d0*/  BSYNC B1 ;  /* 0x0000000000017941 */ /* 0x000fea0003800000 */
.L_x_278:
[----:B------:R-:W-:Y:S01]  /*86e0*/  ISETP.GT.AND P2, PT, R166, 0x8, P2 ;  /* 0x00000008a600780c */ /* 0x000fe20001744270 */
[----:B-1---5:R-:W-:Y:S01]  /*86f0*/  IMAD R4, R167, R10, RZ ;  /* 0x0000000aa7047224 */ /* 0x022fe200078e02ff */
[----:B------:R-:W-:Y:S01]  /*8700*/  BSSY B1, `(.L_x_280) ;  /* 0x0000008000017945 */ /* 0x000fe20003800000 */
[----:B------:R-:W-:Y:S02]  /*8710*/  IMAD.X R27, R29, 0x1, R19, P6 ;  /* 0x000000011d1b7824 */ /* 0x000fe400030e0613 */
[----:B------:R-:W-:-:S05]  /*8720*/  IMAD R21, R150, R11, R4 ;  /* 0x0000000b96157224 */ /* 0x000fca00078e0204 */
[----:B------:R1:W-:Y:S01]  /*8730*/  @P1 STG.E desc[UR16][R26.64], R21 ;  /* 0x000000151a001986 */ /* 0x0003e2000c101910 */
[----:B------:R-:W-:-:S04]  /*8740*/  IADD3 R4, P1, R30, UR8, RZ ;  /* 0x000000081e047c10 */ /* 0x000fc8000ff3e0ff */
[----:B------:R-:W-:Y:S01]  /*8750*/  IADD3.X R5, R31, UR9, RZ, P1, !PT ;  /* 0x000000091f057c10 */ /* 0x000fe20008ffe4ff */
[----:B------:R-:W-:Y:S08]  /*8760*/  @!P2 BRA `(.L_x_281) ;  /* 0x000000000004a947 */ /* 0x000ff00003800000 */
[----:B------:R0:W5:Y:S02]  /*8770*/  LDG.E.LTC128B R167, desc[UR16][R4.64] ;  /* 0x0000001004a77981 */ /* 0x000164000c1e1920 */
.L_x_281:
[----:B------:R-:W-:Y:S05]  /*8780*/  BSYNC B1 ;  /* 0x0000000000017941 */ /* 0x000fea0003800000 */
.L_x_280:
[----:B------:R-:W-:Y:S05]  /*8790*/  @!P2 BRA `(.L_x_282) ;  /* 0x0000002c0024a947 */ /* 0x000fea0003800000 */
[----:B------:R-:W-:Y:S01]  /*87a0*/  IADD3 R20, P1, R36, R20, RZ ;  /* 0x0000001424147210 */ /* 0x000fe20007f3e0ff */
[----:B0----5:R-:W-:-:S04]  /*87b0*/  IMAD R4, R167, R10, RZ ;  /* 0x0000000aa7047224 */ /* 0x021fc800078e02ff */
[----:B-1----:R-:W-:Y:S02]  /*87c0*/  IMAD.X R21, R37, 0x1, R19, P1 ;  /* 0x0000000125157824 */ /* 0x002fe400008e0613 */
[----:B------:R-:W-:-:S05]  /*87d0*/  IMAD R151, R151, R11, R4 ;  /* 0x0000000b97977224 */ /* 0x000fca00078e0204 */
[----:B------:R0:W-:Y:S01]  /*87e0*/  STG.E desc[UR16][R20.64], R151 ;  /* 0x0000009714007986 */ /* 0x0001e2000c101910 */
[----:B------:R-:W-:Y:S05]  /*87f0*/  BRA `(.L_x_282) ;  /* 0x0000002c000c7947 */ /* 0x000fea0003800000 */
.L_x_31:
[----:B------:R-:W-:Y:S01]  /*8800*/  ISETP.GT.AND P2, PT, R5, 0x1, PT ;  /* 0x000000010500780c */ /* 0x000fe20003f44270 */
[----:B------:R-:W-:Y:S01]  /*8810*/  ULDC.64 UR8, c[0x0][0x6c0] ;  /* 0x0001b00000087ab9 */ /* 0x000fe20000000a00 */
[----:B------:R-:W-:Y:S01]  /*8820*/  ISETP.GT.AND P1, PT, R166, 0x8, P1 ;  /* 0x00000008a600780c */ /* 0x000fe20000f24270 */
[-C--:B--2---:R-:W-:Y:S01]  /*8830*/  IMAD R19, R24, R11.reuse, RZ ;  /* 0x0000000b18137224 */ /* 0x084fe200078e02ff */
[----:B------:R-:W-:Y:S01]  /*8840*/  LEA R22, P6, R168, UR8, 0x2 ;  /* 0x00000008a8167c11 */ /* 0x000fe2000f8c10ff */
[-C--:B------:R-:W-:Y:S01]  /*8850*/  IMAD R155, R25, R11.reuse, RZ ;  /* 0x0000000b199b7224 */ /* 0x080fe200078e02ff */
[----:B------:R-:W-:Y:S01]  /*8860*/  ISETP.GT.AND P3, PT, R166, RZ, P2 ;  /* 0x000000ffa600720c */ /* 0x000fe20001764270 */
[----:B------:R-:W-:Y:S01]  /*8870*/  IMAD.SHL.U32 R6, R20, 0x20, RZ ;  /* 0x0000002014067824 */ /* 0x000fe200078e00ff */
[----:B------:R-:W-:Y:S01]  /*8880*/  LEA.HI.X R23, R168, UR9, R173, 0x2, P6 ;  /* 0x00000009a8177c11 */ /* 0x000fe2000b0f14ad */
[-C--:B------:R-:W-:Y:S01]  /*8890*/  IMAD R157, R26, R11.reuse, RZ ;  /* 0x0000000b1a9d7224 */ /* 0x080fe200078e02ff */
[----:B------:R-:W-:Y:S01]  /*88a0*/  LEA R152, P6, R20, R22, 0x2 ;  /* 0x0000001614987211 */ /* 0x000fe200078c10ff */
[----:B------:R-:W-:Y:S01]  /*88b0*/  IMAD R159, R27, R11, RZ ;  /* 0x0000000b1b9f7224 */ /* 0x000fe200078e02ff */
[----:B------:R-:W-:Y:S01]  /*88c0*/  ISETP.GT.AND P2, PT, R166, 0x8, P2 ;  /* 0x00000008a600780c */ /* 0x000fe20001744270 */
[----:B------:R-:W-:Y:S01]  /*88d0*/  @P5 STG.E desc[UR16][R22.64], R19 ;  /* 0x0000001316005986 */ /* 0x000fe2000c101910 */
[C-C-:B------:R-:W-:Y:S01]  /*88e0*/  LEA.HI.X R153, R20.reuse, R23, R21.reuse, 0x2, P6 ;  /* 0x0000001714997211 */ /* 0x140fe200030f1415 */
[----:B------:R-:W-:Y:S01]  /*88f0*/  IMAD R33, R33, R11, RZ ;  /* 0x0000000b21217224 */ /* 0x000fe200078e02ff */
[----:B------:R-:W-:Y:S01]  /*8900*/  SHF.L.U64.HI R4, R20, 0x5, R21 ;  /* 0x0000000514047819 */ /* 0x000fe20000010215 */
[----:B------:R-:W-:Y:S01]  /*8910*/  @P1 IMAD.MOV.U32 R20, RZ, RZ, R22 ;  /* 0x000000ffff141224 */ /* 0x000fe200078e0016 */
[----:B------:R-:W-:Y:S01]  /*8920*/  IADD3 R24, P5, R22, R6, RZ ;  /* 0x0000000616187210 */ /* 0x000fe20007fbe0ff */
[----:B------:R0:W-:Y:S01]  /*8930*/  @P3 STG.E desc[UR16][R152.64], R155 ;  /* 0x0000009b98003986 */ /* 0x0001e2000c101910 */
[----:B------:R-:W-:Y:S01]  /*8940*/  ISETP.GT.AND P3, PT, R5, 0x8, PT ;  /* 0x000000080500780c */ /* 0x000fe20003f64270 */
[----:B------:R-:W-:-:S02]  /*8950*/  @P1 IMAD.MOV.U32 R21, RZ, RZ, R23 ;  /* 0x000000ffff151224 */ /* 0x000fc400078e0017 */
[--C-:B------:R-:W-:Y:S01]  /*8960*/  IMAD.X R25, R23, 0x1, R4.reuse, P5 ;  /* 0x0000000117197824 */ /* 0x100fe200028e0604 */
[----:B------:R-:W-:Y:S01]  /*8970*/  ISETP.GT.AND P6, PT, R166, RZ, P3 ;  /* 0x000000ffa600720c */ /* 0x000fe20001fc4270 */
[-C--:B------:R-:W-:Y:S01]  /*8980*/  IMAD R35, R35, R11.reuse, RZ ;  /* 0x0000000b23237224 */ /* 0x080fe200078e02ff */
[----:B------:R1:W-:Y:S01]  /*8990*/  @P1 STG.E desc[UR16][R20.64+0x20], R157 ;  /* 0x0000209d14001986 */ /* 0x0003e2000c101910 */
[----:B------:R-:W-:Y:S01]  /*89a0*/  ISETP.GT.AND P1, PT, R5, 0x9, PT ;  /* 0x000000090500780c */ /* 0x000fe20003f24270 */
[-C--:B------:R-:W-:Y:S01]  /*89b0*/  IMAD R37, R37, R11.reuse, RZ ;  /* 0x0000000b25257224 */ /* 0x080fe200078e02ff */
[----:B------:R-:W-:Y:S01]  /*89c0*/  IADD3 R26, P5, R152, R6, RZ ;  /* 0x00000006981a7210 */ /* 0x000fe20007fbe0ff */
[-C--:B------:R-:W-:Y:S01]  /*89d0*/  IMAD R39, R39, R11.reuse, RZ ;  /* 0x0000000b27277224 */ /* 0x080fe200078e02ff */
[----:B------:R-:W-:Y:S01]  /*89e0*/  ISETP.GT.AND P3, PT, R166, 0x8, P3 ;  /* 0x00000008a600780c */ /* 0x000fe20001f64270 */
[----:B0-----:R-:W-:Y:S02]  /*89f0*/  IMAD R155, R28, R11, RZ ;  /* 0x0000000b1c9b7224 */ /* 0x001fe400078e02ff */
[----:B------:R-:W-:-:S02]  /*8a00*/  IMAD.X R27, R153, 0x1, R4, P5 ;  /* 0x00000001991b7824 */ /* 0x000fc400028e0604 */
[-C--:B------:R-:W-:Y:S02]  /*8a10*/  IMAD R41, R41, R11.reuse, RZ ;  /* 0x0000000b29297224 */ /* 0x080fe400078e02ff */
[----:B-1----:R-:W-:Y:S02]  /*8a20*/  @P2 IMAD.MOV.U32 R20, RZ, RZ, R152 ;  /* 0x000000ffff142224 */ /* 0x002fe400078e0098 */
[----:B------:R-:W-:Y:S02]  /*8a30*/  @P2 IMAD.MOV.U32 R21, RZ, RZ, R153 ;  /* 0x000000ffff152224 */ /* 0x000fe400078e0099 */
[-C--:B------:R-:W-:Y:S02]  /*8a40*/  IMAD R157, R29, R11.reuse, RZ ;  /* 0x0000000b1d9d7224 */ /* 0x080fe400078e02ff */
[-C--:B------:R-:W-:Y:S01]  /*8a50*/  IMAD R43, R43, R11.reuse, RZ ;  /* 0x0000000b2b2b7224 */ /* 0x080fe200078e02ff */
[----:B------:R0:W-:Y:S01]  /*8a60*/  @P2 STG.E desc[UR16][R20.64+0x20], R159 ;  /* 0x0000209f14002986 */ /* 0x0001e2000c101910 */
[C---:B------:R-:W-:Y:S01]  /*8a70*/  ISETP.GT.AND P2, PT, R166.reuse, RZ, P1 ;  /* 0x000000ffa600720c */ /* 0x040fe20000f44270 */
[-C--:B------:R-:W-:Y:S01]  /*8a80*/  IMAD R45, R45, R11.reuse, RZ ;  /* 0x0000000b2d2d7224 */ /* 0x080fe200078e02ff */
[----:B------:R-:W-:Y:S01]  /*8a90*/  ISETP.GT.AND P1, PT, R166, 0x8, P1 ;  /* 0x00000008a600780c */ /* 0x000fe20000f24270 */
[----:B------:R1:W-:Y:S01]  /*8aa0*/  @P6 STG.E desc[UR16][R24.64], R155 ;  /* 0x0000009b18006986 */ /* 0x0003e2000c101910 */
[----:B------:R-:W-:Y:S01]  /*8ab0*/  IADD3 R19, P6, R6, 0x20, RZ ;  /* 0x0000002006137810 */ /* 0x000fe20007fde0ff */
[----:B------:R-:W-:-:S02]  /*8ac0*/  IMAD R47, R47, R11, RZ ;  /* 0x0000000b2f2f7224 */ /* 0x000fc400078e02ff */
[----:B------:R-:W-:Y:S01]  /*8ad0*/  IMAD R49, R49, R11, RZ ;  /* 0x0000000b31317224 */ /* 0x000fe200078e02ff */
[----:B------:R-:W-:Y:S01]  /*8ae0*/  IADD3 R22, P5, R22, R19, RZ ;  /* 0x0000001316167210 */ /* 0x000fe20007fbe0ff */
[----:B------:R-:W-:Y:S02]  /*8af0*/  IMAD R51, R51, R11, RZ ;  /* 0x0000000b33337224 */ /* 0x000fe400078e02ff */
[----:B0-----:R-:W-:Y:S02]  /*8b00*/  IMAD.X R20, RZ, RZ, R4, P6 ;  /* 0x000000ffff147224 */ /* 0x001fe400030e0604 */
[----:B------:R0:W-:Y:S01]  /*8b10*/  @P2 STG.E desc[UR16][R26.64], R157 ;  /* 0x0000009d1a002986 */ /* 0x0001e2000c101910 */
[----:B------:R-:W-:Y:S01]  /*8b20*/  ISETP.GT.AND P2, PT, R5, 0x10, PT ;  /* 0x000000100500780c */ /* 0x000fe20003f44270 */
[----:B------:R-:W-:Y:S01]  /*8b30*/  IMAD.X R23, R23, 0x1, R20, P5 ;  /* 0x0000000117177824 */ /* 0x000fe200028e0614 */
[----:B------:R-:W-:Y:S01]  /*8b40*/  IADD3 R28, P5, R152, R19, RZ ;  /* 0x00000013981c7210 */ /* 0x000fe20007fbe0ff */
[-C--:B------:R-:W-:Y:S01]  /*8b50*/  IMAD R21, R30, R11.reuse, RZ ;  /* 0x0000000b1e157224 */ /* 0x080fe200078e02ff */
[----:B------:R-:W-:Y:S01]  /*8b60*/  IADD3 R30, P6, R24, R6, RZ ;  /* 0x00000006181e7210 */ /* 0x000fe20007fde0ff */
[----:B-1----:R-:W-:-:S02]  /*8b70*/  IMAD R155, R31, R11, RZ ;  /* 0x0000000b1f9b7224 */ /* 0x002fc400078e02ff */
[----:B------:R-:W-:Y:S01]  /*8b80*/  IMAD.X R29, R153, 0x1, R20, P5 ;  /* 0x00000001991d7824 */ /* 0x000fe200028e0614 */
[----:B------:R-:W-:Y:S01]  /*8b90*/  ISETP.GT.AND P5, PT, R166, RZ, P2 ;  /* 0x000000ffa600720c */ /* 0x000fe200017a4270 */
[----:B------:R1:W-:Y:S01]  /*8ba0*/  @P3 STG.E desc[UR16][R22.64], R21 ;  /* 0x0000001516003986 */ /* 0x0003e2000c101910 */
[----:B------:R-:W-:Y:S01]  /*8bb0*/  ISETP.GT.AND P3, PT, R5, 0x11, PT ;  /* 0x000000110500780c */ /* 0x000fe20003f64270 */
[--C-:B------:R-:W-:Y:S01]  /*8bc0*/  IMAD.X R31, R25, 0x1, R4.reuse, P6 ;  /* 0x00000001191f7824 */ /* 0x100fe200030e0604 */
[----:B------:R-:W-:Y:S01]  /*8bd0*/  IADD3 R152, P6, R26, R6, RZ ;  /* 0x000000061a987210 */ /* 0x000fe20007fde0ff */
[----:B------:R2:W-:Y:S01]  /*8be0*/  @P1 STG.E desc[UR16][R28.64], R155 ;  /* 0x0000009b1c001986 */ /* 0x0005e2000c101910 */
[----:B------:R-:W-:Y:S01]  /*8bf0*/  ISETP.GT.AND P1, PT, R166, RZ, P3 ;  /* 0x000000ffa600720c */ /* 0x000fe20001f24270 */
[-C--:B0-----:R-:W-:Y:S01]  /*8c00*/  IMAD R157, R32, R11.reuse, RZ ;  /* 0x0000000b209d7224 */ /* 0x081fe200078e02ff */
[C---:B------:R-:W-:Y:S01]  /*8c10*/  ISETP.GT.AND P2, PT, R166.reuse, 0x8, P2 ;  /* 0x00000008a600780c */ /* 0x040fe20001744270 */
[----:B------:R-:W-:Y:S01]  /*8c20*/  IMAD.X R153, R27, 0x1, R4, P6 ;  /* 0x000000011b997824 */ /* 0x000fe200030e0604 */
[----:B------:R-:W-:Y:S01]  /*8c30*/  ISETP.GT.AND P3, PT, R166, 0x8, P3 ;  /* 0x00000008a600780c */ /* 0x000fe20001f64270 */
[----:B------:R-:W-:-:S02]  /*8c40*/  IMAD R53, R53, R11, RZ ;  /* 0x0000000b35357224 */ /* 0x000fc400078e02ff */
[----:B------:R-:W-:Y:S01]  /*8c50*/  @P5 STG.E desc[UR16][R30.64], R157 ;  /* 0x0000009d1e005986 */ /* 0x000fe2000c101910 */
[----:B-1----:R-:W-:Y:S01]  /*8c60*/  IADD3 R22, P5, R24, R19, RZ ;  /* 0x0000001318167210 */ /* 0x002fe20007fbe0ff */
[-C--:B------:R-:W-:Y:S02]  /*8c70*/  IMAD R21, R34, R11.reuse, RZ ;  /* 0x0000000b22157224 */ /* 0x080fe400078e02ff */
[----:B------:R-:W-:Y:S02]  /*8c80*/  IMAD R55, R55, R11, RZ ;  /* 0x0000000b37377224 */ /* 0x000fe400078e02ff */
[--C-:B------:R-:W-:Y:S01]  /*8c90*/  IMAD.X R23, R25, 0x1, R20.reuse, P5 ;  /* 0x0000000119177824 */ /* 0x100fe200028e0614 */
[----:B------:R-:W-:Y:S01]  /*8ca0*/  IADD3 R24, P5, R26, R19, RZ ;  /* 0x000000131a187210 */ /* 0x000fe20007fbe0ff */
[----:B------:R0:W-:Y:S01]  /*8cb0*/  @P1 STG.E desc[UR16][R152.64], R33 ;  /* 0x0000002198001986 */ /* 0x0001e2000c101910 */
[----:B------:R-:W-:Y:S01]  /*8cc0*/  ISETP.GT.AND P1, PT, R5, 0x18, PT ;  /* 0x000000180500780c */ /* 0x000fe20003f24270 */
[-C--:B------:R-:W-:Y:S01]  /*8cd0*/  IMAD R57, R57, R11.reuse, RZ ;  /* 0x0000000b39397224 */ /* 0x080fe200078e02ff */
[-C--:B------:R-:W-:Y:S01]  /*8ce0*/  IADD3 R26, P6, R30, R6.reuse, RZ ;  /* 0x000000061e1a7210 */ /* 0x080fe20007fde0ff */
[----:B------:R-:W-:Y:S01]  /*8cf0*/  IMAD.X R25, R27, 0x1, R20, P5 ;  /* 0x000000011b197824 */ /* 0x000fe200028e0614 */
[----:B------:R-:W-:Y:S01]  /*8d00*/  ISETP.GT.AND P5, PT, R166, RZ, P1 ;  /* 0x000000ffa600720c */ /* 0x000fe20000fa4270 */
[----:B------:R1:W-:Y:S01]  /*8d10*/  @P2 STG.E desc[UR16][R22.64], R21 ;  /* 0x0000001516002986 */ /* 0x0003e2000c101910 */
[----:B------:R-:W-:Y:S01]  /*8d20*/  ISETP.GT.AND P2, PT, R5, 0x19, PT ;  /* 0x000000190500780c */ /* 0x000fe20003f44270 */
[--C-:B------:R-:W-:Y:S01]  /*8d30*/  IMAD.X R27, R31, 0x1, R4.reuse, P6 ;  /* 0x000000011f1b7824 */ /* 0x100fe200030e0604 */
[----:B--2---:R-:W-:Y:S01]  /*8d40*/  IADD3 R28, P6, R152, R6, RZ ;  /* 0x00000006981c7210 */ /* 0x004fe20007fde0ff */
[----:B------:R2:W-:Y:S01]  /*8d50*/  @P3 STG.E desc[UR16][R24.64], R35 ;  /* 0x0000002318003986 */ /* 0x0005e2000c101910 */
[----:B------:R-:W-:Y:S01]  /*8d60*/  ISETP.GT.AND P3, PT, R166, RZ, P2 ;  /* 0x000000ffa600720c */ /* 0x000fe20001764270 */
[-C--:B0-----:R-:W-:Y:S01]  /*8d70*/  IMAD R33, R36, R11.reuse, RZ ;  /* 0x0000000b24217224 */ /* 0x081fe200078e02ff */
[C---:B------:R-:W-:Y:S01]  /*8d80*/  ISETP.GT.AND P1, PT, R166.reuse, 0x8, P1 ;  /* 0x00000008a600780c */ /* 0x040fe20000f24270 */
[----:B------:R-:W-:Y:S01]  /*8d90*/  IMAD.X R29, R153, 0x1, R4, P6 ;  /* 0x00000001991d7824 */ /* 0x000fe200030e0604 */
[----:B------:R-:W-:Y:S01]  /*8da0*/  ISETP.GT.AND P2, PT, R166, 0x8, P2 ;  /* 0x00000008a600780c */ /* 0x000fe20001744270 */
[----:B------:R-:W-:-:S02]  /*8db0*/  IMAD R59, R59, R11, RZ ;  /* 0x0000000b3b3b7224 */ /* 0x000fc400078e02ff */
[----:B------:R0:W-:Y:S01]  /*8dc0*/  @P5 STG.E desc[UR16][R26.64], R33 ;  /* 0x000000211a005986 */ /* 0x0001e2000c101910 */
[----:B-1----:R-:W-:Y:S01]  /*8dd0*/  IADD3 R22, P5, R30, R19, RZ ;  /* 0x000000131e167210 */ /* 0x002fe20007fbe0ff */
[-C--:B------:R-:W-:Y:S01]  /*8de0*/  IMAD R21, R38, R11.reuse, RZ ;  /* 0x0000000b26157224 */ /* 0x080fe200078e02ff */
[-C--:B------:R-:W-:Y:S01]  /*8df0*/  IADD3 R30, P6, R26, R6.reuse, RZ ;  /* 0x000000061a1e7210 */ /* 0x080fe20007fde0ff */
[----:B--2---:R-:W-:Y:S02]  /*8e00*/  IMAD R35, R40, R11, RZ ;  /* 0x0000000b28237224 */ /* 0x004fe400078e02ff */
[----:B------:R-:W-:Y:S01]  /*8e10*/  IMAD.X R23, R31, 0x1, R20, P5 ;  /* 0x000000011f177824 */ /* 0x000fe200028e0614 */
[----:B------:R-:W-:Y:S01]  /*8e20*/  IADD3 R24, P5, R152, R19, RZ ;  /* 0x0000001398187210 */ /* 0x000fe20007fbe0ff */
[----:B------:R-:W-:Y:S01]  /*8e30*/  @P3 STG.E desc[UR16][R28.64], R37 ;  /* 0x000000251c003986 */ /* 0x000fe2000c101910 */
[----:B------:R-:W-:Y:S01]  /*8e40*/  ISETP.GT.AND P3, PT, R5, 0x20, PT ;  /* 0x000000200500780c */ /* 0x000fe20003f64270 */
[----:B------:R-:W-:Y:S01]  /*8e50*/  IMAD.X R31, R27, 0x1, R4, P6 ;  /* 0x000000011b1f7824 */ /* 0x000fe200030e0604 */
[----:B------:R-:W-:Y:S01]  /*8e60*/  IADD3 R32, P6, R28, R6, RZ ;  /* 0x000000061c207210 */ /* 0x000fe20007fde0ff */
[----:B------:R-:W-:Y:S01]  /*8e70*/  IMAD.X R25, R153, 0x1, R20, P5 ;  /* 0x0000000199197824 */ /* 0x000fe200028e0614 */
[C---:B------:R-:W-:Y:S01]  /*8e80*/  ISETP.GT.AND P5, PT, R166.reuse, RZ, P3 ;  /* 0x000000ffa600720c */ /* 0x040fe20001fa4270 */
[----:B------:R1:W-:Y:S01]  /*8e90*/  @P1 STG.E desc[UR16][R22.64], R21 ;  /* 0x0000001516001986 */ /* 0x0003e2000c101910 */
[----:B------:R-:W-:Y:S01]  /*8ea0*/  ISETP.GT.AND P1, PT, R5, 0x21, PT ;  /* 0x000000210500780c */ /* 0x000fe20003f24270 */
[----:B0-----:R-:W-:Y:S01]  /*8eb0*/  IMAD.X R33, R29, 0x1, R4, P6 ;  /* 0x000000011d217824 */ /* 0x001fe200030e0604 */
[C---:B------:R-:W-:Y:S01]  /*8ec0*/  ISETP.GT.AND P3, PT, R166.reuse, 0x8, P3 ;  /* 0x00000008a600780c */ /* 0x040fe20001f64270 */
[----:B------:R0:W-:Y:S01]  /*8ed0*/  @P2 STG.E desc[UR16][R24.64], R39 ;  /* 0x0000002718002986 */ /* 0x0001e2000c101910 */
[C---:B------:R-:W-:Y:S01]  /*8ee0*/  ISETP.GT.AND P2, PT, R166.reuse, RZ, P1 ;  /* 0x000000ffa600720c */ /* 0x040fe20000f44270 */
[-C--:B------:R-:W-:Y:S01]  /*8ef0*/  IMAD R61, R61, R11.reuse, RZ ;  /* 0x0000000b3d3d7224 */ /* 0x080fe200078e02ff */
[----:B------:R-:W-:Y:S01]  /*8f00*/  ISETP.GT.AND P1, PT, R166, 0x8, P1 ;  /* 0x00000008a600780c */ /* 0x000fe20000f24270 */
[----:B------:R-:W-:-:S02]  /*8f10*/  IMAD R63, R63, R11, RZ ;  /* 0x0000000b3f3f7224 */ /* 0x000fc400078e02ff */
[----:B------:R-:W-:Y:S02]  /*8f20*/  IMAD R65, R65, R11, RZ ;  /* 0x0000000b41417224 */ /* 0x000fe400078e02ff */
[----:B------:R2:W-:Y:S01]  /*8f30*/  @P5 STG.E desc[UR16][R30.64], R35 ;  /* 0x000000231e005986 */ /* 0x0005e2000c101910 */
[----:B-1----:R-:W-:Y:S01]  /*8f40*/  IADD3 R22, P5, R26, R19, RZ ;  /* 0x000000131a167210 */ /* 0x002fe20007fbe0ff */
[-C--:B------:R-:W-:Y:S01]  /*8f50*/  IMAD R21, R42, R11.reuse, RZ ;  /* 0x0000000b2a157224 */ /* 0x080fe200078e02ff */
[-C--:B------:R-:W-:Y:S01]  /*8f60*/  IADD3 R26, P6, R30, R6.reuse, RZ ;  /* 0x000000061e1a7210 */ /* 0x080fe20007fde0ff */
[----:B------:R-:W-:Y:S02]  /*8f70*/  IMAD R67, R67, R11, RZ ;  /* 0x0000000b43437224 */ /* 0x000fe400078e02ff */
[----:B------:R-:W-:Y:S01]  /*8f80*/  IMAD.X R23, R27, 0x1, R20, P5 ;  /* 0x000000011b177824 */ /* 0x000fe200028e0614 */
[----:B0-----:R-:W-:Y:S01]  /*8f90*/  IADD3 R24, P5, R28, R19, RZ ;  /* 0x000000131c187210 */ /* 0x001fe20007fbe0ff */
[----:B------:R-:W-:Y:S01]  /*8fa0*/  @P2 STG.E desc[UR16][R32.64], R41 ;  /* 0x0000002920002986 */ /* 0x000fe2000c101910 */
[----:B------:R-:W-:Y:S01]  /*8fb0*/  ISETP.GT.AND P2, PT, R5, 0x28, PT ;  /* 0x000000280500780c */ /* 0x000fe20003f44270 */
[----:B------:R-:W-:Y:S01]  /*8fc0*/  IMAD.X R27, R31, 0x1, R4, P6 ;  /* 0x000000011f1b7824 */ /* 0x000fe200030e0604 */
[----:B------:R-:W-:Y:S01]  /*8fd0*/  IADD3 R28, P6, R32, R6, RZ ;  /* 0x00000006201c7210 */ /* 0x000fe20007fde0ff */
[----:B------:R-:W-:Y:S01]  /*8fe0*/  IMAD.X R25, R29, 0x1, R20, P5 ;  /* 0x000000011d197824 */ /* 0x000fe200028e0614 */
[----:B------:R-:W-:Y:S01]  /*8ff0*/  ISETP.GT.AND P5, PT, R166, RZ, P2 ;  /* 0x000000ffa600720c */ /* 0x000fe200017a4270 */
[----:B------:R0:W-:Y:S01]  /*9000*/  @P3 STG.E desc[UR16][R22.64], R21 ;  /* 0x0000001516003986 */ /* 0x0001e2000c101910 */
[----:B------:R-:W-:Y:S01]  /*9010*/  ISETP.GT.AND P3, PT, R5, 0x29, PT ;  /* 0x000000290500780c */ /* 0x000fe20003f64270 */
[-C--:B--2---:R-:W-:Y:S01]  /*9020*/  IMAD R35, R44, R11.reuse, RZ ;  /* 0x0000000b2c237224 */ /* 0x084fe200078e02ff */
[C---:B------:R-:W-:Y:S01]  /*9030*/  ISETP.GT.AND P2, PT, R166.reuse, 0x8, P2 ;  /* 0x00000008a600780c */ /* 0x040fe20001744270 */
[----:B------:R1:W-:Y:S01]  /*9040*/  @P1 STG.E desc[UR16][R24.64], R43 ;  /* 0x0000002b18001986 */ /* 0x0003e2000c101910 */
[C---:B------:R-:W-:Y:S01]  /*9050*/  ISETP.GT.AND P1, PT, R166.reuse, RZ, P3 ;  /* 0x000000ffa600720c */ /* 0x040fe20001f24270 */
[----:B------:R-:W-:Y:S01]  /*9060*/  IMAD.X R29, R33, 0x1, R4, P6 ;  /* 0x00000001211d7824 */ /* 0x000fe200030e0604 */
[----:B------:R-:W-:Y:S01]  /*9070*/  ISETP.GT.AND P3, PT, R166, 0x8, P3 ;  /* 0x00000008a600780c */ /* 0x000fe20001f64270 */
[----:B------:R-:W-:-:S02]  /*9080*/  IMAD R69, R69, R11, RZ ;  /* 0x0000000b45457224 */ /* 0x000fc400078e02ff */
[----:B------:R-:W-:Y:S02]  /*9090*/  IMAD R71, R71, R11, RZ ;  /* 0x0000000b47477224 */ /* 0x000fe400078e02ff */
[----:B------:R2:W-:Y:S01]  /*90a0*/  @P5 STG.E desc[UR16][R26.64], R35 ;  /* 0x000000231a005986 */ /* 0x0005e2000c101910 */
[----:B0-----:R-:W-:Y:S01]  /*90b0*/  IADD3 R22, P5, R30, R19, RZ ;  /* 0x000000131e167210 */ /* 0x001fe20007fbe0ff */
[-C--:B------:R-:W-:Y:S01]  /*90c0*/  IMAD R21, R46, R11.reuse, RZ ;  /* 0x0000000b2e157224 */ /* 0x080fe200078e02ff */
[-C--:B------:R-:W-:Y:S01]  /*90d0*/  IADD3 R30, P6, R26, R6.reuse, RZ ;  /* 0x000000061a1e7210 */ /* 0x080fe20007fde0ff */
[----:B------:R-:W-:Y:S02]  /*90e0*/  IMAD R73, R73, R11, RZ ;  /* 0x0000000b49497224 */ /* 0x000fe400078e02ff */
[----:B------:R-:W-:Y:S01]  /*90f0*/  IMAD.X R23, R31, 0x1, R20, P5 ;  /* 0x000000011f177824 */ /* 0x000fe200028e0614 */
[----:B-1----:R-:W-:Y:S01]  /*9100*/  IADD3 R24, P5, R32, R19, RZ ;  /* 0x0000001320187210 */ /* 0x002fe20007fbe0ff */
        /* <DEDUP_REMOVED lines=307> */
[----:B--2---:R-:W-:Y:S01]  /*a440*/  IMAD R35, R100, R11, RZ ;  /* 0x0000000b64237224 */ /* 0x004fe200078e02ff */
[C---:B------:R-:W-:Y:S01]  /*a450*/  ISETP.GT.AND P3, PT, R166.reuse, 0x8, P3 ;  /* 0x00000008a600780c */ /* 0x040fe20001f64270 */
[----:B------:R1:W-:Y:S01]  /*a460*/  @P2 STG.E desc[UR16][R24.64], R99 ;  /* 0x0000006318002986 */ /* 0x0003e2000c101910 */
[C---:B------:R-:W-:Y:S01]  /*a470*/  ISETP.GT.AND P2, PT, R166.reuse, RZ, P1 ;  /* 0x000000ffa600720c */ /* 0x040fe20000f44270 */
[----:B------:R-:W-:Y:S01]  /*a480*/  IMAD.X R29, R33, 0x1, R4, P6 ;  /* 0x00000001211d7824 */ /* 0x000fe200030e0604 */
[----:B------:R-:W-:-:S05]  /*a490*/  ISETP.GT.AND P1, PT, R166, 0x8, P1 ;  /* 0x00000008a600780c */ /* 0x000fca0000f24270 */
[----:B------:R2:W-:Y:S01]  /*a4a0*/  @P5 STG.E desc[UR16][R26.64], R35 ;  /* 0x000000231a005986 */ /* 0x0005e2000c101910 */
[----:B0-----:R-:W-:Y:S01]  /*a4b0*/  IADD3 R22, P5, R30, R19, RZ ;  /* 0x000000131e167210 */ /* 0x001fe20007fbe0ff */
[----:B------:R-:W-:Y:S01]  /*a4c0*/  IMAD R21, R102, R11, RZ ;  /* 0x0000000b66157224 */ /* 0x000fe200078e02ff */
[----:B------:R-:W-:-:S03]  /*a4d0*/  IADD3 R30, P6, R26, R6, RZ ;  /* 0x000000061a1e7210 */ /* 0x000fc60007fde0ff */
        /* <DEDUP_REMOVED lines=219> */
[----:B-1----:R-:W-:-:S03]  /*b290*/  IADD3 R24, P6, R28, R19, RZ ;  /* 0x000000131c187210 */ /* 0x002fc60007fde0ff */
[--C-:B------:R-:W-:Y:S01]  /*b2a0*/  IMAD.X R23, R27, 0x1, R20.reuse, P5 ;  /* 0x000000011b177824 */ /* 0x100fe200028e0614 */
[----:B------:R-:W-:Y:S01]  /*b2b0*/  @P3 STG.E desc[UR16][R32.64], R145 ;  /* 0x0000009120003986 */ /* 0x000fe2000c101910 */
[----:B------:R-:W-:Y:S01]  /*b2c0*/  ISETP.GT.AND P3, PT, R5, 0xf8, PT ;  /* 0x000000f80500780c */ /* 0x000fe20003f64270 */
[----:B------:R-:W-:Y:S01]  /*b2d0*/  IMAD.X R25, R29, 0x1, R20, P6 ;  /* 0x000000011d197824 */ /* 0x000fe200030e0614 */
[----:B------:R-:W-:Y:S01]  /*b2e0*/  ISETP.GT.AND P5, PT, R5, 0xf9, PT ;  /* 0x000000f90500780c */ /* 0x000fe20003fa4270 */
[----:B------:R0:W-:Y:S01]  /*b2f0*/  @P1 STG.E desc[UR16][R22.64], R21 ;  /* 0x0000001516001986 */ /* 0x0001e2000c101910 */
[CC--:B------:R-:W-:Y:S02]  /*b300*/  IADD3 R26, P1, R30.reuse, R6.reuse, RZ ;  /* 0x000000061e1a7210 */ /* 0x0c0fe40007f3e0ff */
[----:B--2---:R-:W-:Y:S01]  /*b310*/  IADD3 R30, P6, R30, R19, RZ ;  /* 0x000000131e1e7210 */ /* 0x004fe20007fde0ff */
[----:B------:R1:W-:Y:S01]  /*b320*/  @P2 STG.E desc[UR16][R24.64], R147 ;  /* 0x0000009318002986 */ /* 0x0003e2000c101910 */
[C---:B------:R-:W-:Y:S01]  /*b330*/  ISETP.GT.AND P2, PT, R166.reuse, RZ, P3 ;  /* 0x000000ffa600720c */ /* 0x040fe20001f44270 */
[C---:B------:R-:W-:Y:S01]  /*b340*/  IMAD.X R27, R31.reuse, 0x1, R4, P1 ;  /* 0x000000011f1b7824 */ /* 0x040fe200008e0604 */
[----:B------:R-:W-:Y:S01]  /*b350*/  ISETP.GT.AND P1, PT, R166, RZ, P5 ;  /* 0x000000ffa600720c */ /* 0x000fe20002f24270 */
[----:B------:R-:W-:Y:S01]  /*b360*/  IMAD.X R31, R31, 0x1, R20, P6 ;  /* 0x000000011f1f7824 */ /* 0x000fe200030e0614 */
[----:B------:R-:W-:-:S02]  /*b370*/  IADD3 R28, P6, R32, R6, RZ ;  /* 0x00000006201c7210 */ /* 0x000fc40007fde0ff */
[----:B------:R-:W-:Y:S01]  /*b380*/  ISETP.GT.AND P3, PT, R166, 0x8, P3 ;  /* 0x00000008a600780c */ /* 0x000fe20001f64270 */
[----:B0-----:R-:W-:Y:S01]  /*b390*/  IMAD R21, R150, R11, RZ ;  /* 0x0000000b96157224 */ /* 0x001fe200078e02ff */
[----:B------:R-:W-:Y:S01]  /*b3a0*/  ISETP.GT.AND P5, PT, R166, 0x8, P5 ;  /* 0x00000008a600780c */ /* 0x000fe20002fa4270 */
[----:B------:R-:W-:Y:S01]  /*b3b0*/  IMAD.X R29, R33, 0x1, R4, P6 ;  /* 0x00000001211d7824 */ /* 0x000fe200030e0604 */
[----:B------:R-:W-:Y:S01]  /*b3c0*/  IADD3 R4, P6, R32, R19, RZ ;  /* 0x0000001320047210 */ /* 0x000fe20007fde0ff */
[----:B------:R-:W-:-:S04]  /*b3d0*/  IMAD R19, R148, R11, RZ ;  /* 0x0000000b94137224 */ /* 0x000fc800078e02ff */
[----:B------:R-:W-:Y:S01]  /*b3e0*/  IMAD.X R5, R33, 0x1, R20, P6 ;  /* 0x0000000121057824 */ /* 0x000fe200030e0614 */
[----:B------:R1:W-:Y:S04]  /*b3f0*/  @P2 STG.E desc[UR16][R26.64], R19 ;  /* 0x000000131a002986 */ /* 0x0003e8000c101910 */
[----:B------:R1:W-:Y:S04]  /*b400*/  @P1 STG.E desc[UR16][R28.64], R149 ;  /* 0x000000951c001986 */ /* 0x0003e8000c101910 */
[----:B------:R1:W-:Y:S04]  /*b410*/  @P3 STG.E desc[UR16][R30.64], R21 ;  /* 0x000000151e003986 */ /* 0x0003e8000c101910 */
[----:B------:R1:W-:Y:S02]  /*b420*/  @P5 STG.E desc[UR16][R4.64], R151 ;  /* 0x0000009704005986 */ /* 0x0003e4000c101910 */
.L_x_282:
[----:B------:R-:W-:Y:S05]  /*b430*/  BSYNC B0 ;  /* 0x0000000000007941 */ /* 0x000fea0003800000 */
.L_x_30:
[C---:B------:R-:W-:Y:S01]  /*b440*/  LEA R2, P1, R8.reuse, R2, 0x1 ;  /* 0x0000000208027211 */ /* 0x040fe200078208ff */
[----:B------:R-:W-:Y:S01]  /*b450*/  ULDC.64 UR8, c[0x0][0x750] ;  /* 0x0001d40000087ab9 */ /* 0x000fe20000000a00 */
[----:B01----:R-:W-:Y:S01]  /*b460*/  IMAD.U32 R4, RZ, RZ, UR13 ;  /* 0x0000000dff047e24 */ /* 0x003fe2000f8e00ff */
[----:B------:R-:W-:Y:S01]  /*b470*/  PRMT R19, RZ, 0x7610, R19 ;  /* 0x00007610ff137816 */ /* 0x000fe20000000013 */
[----:B------:R-:W-:Y:S01]  /*b480*/  IMAD.MOV.U32 R6, RZ, RZ, -0x1 ;  /* 0xffffffffff067424 */ /* 0x000fe200078e00ff */
[----:B------:R-:W-:Y:S01]  /*b490*/  LEA.HI.X R3, R8, R3, R0, 0x1, P1 ;  /* 0x0000000308037211 */ /* 0x000fe200008f0c00 */
[----:B------:R0:W-:Y:S01]  /*b4a0*/  SYNCS.ARRIVE.TRANS64.A1T0 RZ, [R4+UR18], RZ ;  /* 0x000000ff04ff79a7 */ /* 0x0001e20008100012 */
[----:B------:R-:W-:Y:S01]  /*b4b0*/  ISETP.GE.U32.AND P1, PT, R2, UR8, PT ;  /* 0x0000000802007c0c */ /* 0x000fe2000bf26070 */
[----:B------:R-:W-:-:S03]  /*b4c0*/  IMAD.MOV.U32 R5, RZ, RZ, -0x1 ;  /* 0xffffffffff057424 */ /* 0x000fc600078e00ff */
[----:B------:R-:W-:Y:S01]  /*b4d0*/  ISETP.GE.U32.AND.EX P1, PT, R3, UR9, PT, P1 ;  /* 0x0000000903007c0c */ /* 0x000fe2000bf26110 */
[----:B0-----:R-:W-:-:S12]  /*b4e0*/  IMAD.MOV.U32 R4, RZ, RZ, -0x1 ;  /* 0xffffffffff047424 */ /* 0x001fd800078e00ff */
[----:B------:R-:W-:Y:S05]  /*b4f0*/  @P1 BRA `(.L_x_283) ;  /* 0x0000000400601947 */ /* 0x000fea0003800000 */
[----:B------:R-:W0:Y:S01]  /*b500*/  S2R R30, SR_CTAID.X ;  /* 0x00000000001e7919 */ /* 0x000e220000002500 */
[----:B------:R-:W1:Y:S01]  /*b510*/  LDC.64 R24, c[0x0][0x728] ;  /* 0x0001ca00ff187b82 */ /* 0x000e620000000a00 */
[----:B------:R-:W-:Y:S01]  /*b520*/  ULDC UR8, c[0x0][0x150] ;  /* 0x0000540000087ab9 */ /* 0x000fe20000000800 */
[----:B----4-:R-:W-:Y:S01]  /*b530*/  IMAD.MOV.U32 R22, RZ, RZ, R2 ;  /* 0x000000ffff167224 */ /* 0x010fe200078e0002 */
[----:B--2---:R-:W2:Y:S01]  /*b540*/  S2R R32, SR_CTAID.Y ;  /* 0x0000000000207919 */ /* 0x004ea20000002600 */
[----:B------:R-:W-:-:S04]  /*b550*/  IMAD.MOV.U32 R23, RZ, RZ, R3 ;  /* 0x000000ffff177224 */ /* 0x000fc800078e0003 */
[----:B------:R-:W4:Y:S08]  /*b560*/  LDC R33, c[0x0][0x144] ;  /* 0x00005100ff217b82 */ /* 0x000f300000000800 */
[----:B------:R-:W2:Y:S08]  /*b570*/  LDC R6, c[0x0][0x730] ;  /* 0x0001cc00ff067b82 */ /* 0x000eb00000000800 */
[----:B------:R-:W2:Y:S01]  /*b580*/  LDC.64 R28, c[0x0][0x720] ;  /* 0x0001c800ff1c7b82 */ /* 0x000ea20000000a00 */
[----:B-1----:R-:W-:-:S04]  /*b590*/  ISETP.NE.U32.AND P1, PT, R24, RZ, PT ;  /* 0x000000ff1800720c */ /* 0x002fc80003f25070 */
[----:B------:R-:W-:Y:S02]  /*b5a0*/  ISETP.NE.AND.EX P1, PT, R25, RZ, PT, P1 ;  /* 0x000000ff1900720c */ /* 0x000fe40003f25310 */
[----:B0-----:R-:W-:-:S05]  /*b5b0*/  I2FP.F32.U32 R4, R30 ;  /* 0x0000001e00047245 */ /* 0x001fca0000201000 */
[----:B------:R-:W-:-:S04]  /*b5c0*/  FMUL R4, R4, UR8 ;  /* 0x0000000804047c20 */ /* 0x000fc80008400000 */
[----:B------:R0:W1:Y:S02]  /*b5d0*/  F2I.U32.TRUNC.NTZ R31, R4 ;  /* 0x00000004001f7305 */ /* 0x000064000020f000 */
[----:B----4-:R-:W-:Y:S05]  /*b5e0*/  @!P1 BRA `(.L_x_284) ;  /* 0x0000000000289947 */ /* 0x010fea0003800000 */
[----:B------:R-:W4:Y:S02]  /*b5f0*/  LDC R5, c[0x0][0x734] ;  /* 0x0001cd00ff057b82 */ /* 0x000f240000000800 */
[----:B----4-:R-:W-:-:S05]  /*b600*/  IADD3 R19, P1, R2, R5, RZ ;  /* 0x0000000502137210 */ /* 0x010fca0007f3e0ff */
[----:B------:R-:W-:-:S04]  /*b610*/  IMAD.X R27, RZ, RZ, R3, P1 ;  /* 0x000000ffff1b7224 */ /* 0x000fc800008e0603 */
[----:B0-----:R-:W-:-:S04]  /*b620*/  IMAD.WIDE.U32 R4, R27, R24, RZ ;  /* 0x000000181b047225 */ /* 0x001fc800078e00ff */
[----:B------:R-:W-:-:S04]  /*b630*/  IMAD.WIDE.U32 R20, P1, R19, R25, R4 ;  /* 0x0000001913147225 */ /* 0x000fc80007820004 */
[----:B------:R-:W-:-:S04]  /*b640*/  IMAD.WIDE.U32 R4, R19, R24, RZ ;  /* 0x0000001813047225 */ /* 0x000fc800078e00ff */
[----:B------:R-:W-:Y:S01]  /*b650*/  IMAD.X R23, RZ, RZ, RZ, P1 ;  /* 0x000000ffff177224 */ /* 0x000fe200008e06ff */
[----:B------:R-:W-:Y:S01]  /*b660*/  IADD3 RZ, P1, R5, R20, RZ ;  /* 0x0000001405ff7210 */ /* 0x000fe20007f3e0ff */
[----:B------:R-:W-:-:S04]  /*b670*/  IMAD.MOV.U32 R22, RZ, RZ, R21 ;  /* 0x000000ffff167224 */ /* 0x000fc800078e0015 */
[----:B------:R-:W-:-:S08]  /*b680*/  IMAD.WIDE.U32.X R22, R27, R25, R22, P1 ;  /* 0x000000191b167225 */ /* 0x000fd000008e0416 */
.L_x_284:
[----:B------:R-:W4:Y:S01]  /*b690*/  LDC.64 R36, c[0x0][0x740] ;  /* 0x0001d000ff247b82 */ /* 0x000f220000000a00 */
[-C--:B--2---:R-:W-:Y:S01]  /*b6a0*/  SHF.R.U64 R26, R22, R6.reuse, R23 ;  /* 0x00000006161a7219 */ /* 0x084fe20000001217 */
[----:B-1----:R-:W-:Y:S01]  /*b6b0*/  IMAD.MOV R31, RZ, RZ, -R31 ;  /* 0x000000ffff1f7224 */ /* 0x002fe200078e0a1f */
[----:B0-----:R-:W-:Y:S01]  /*b6c0*/  SHF.R.U32.HI R4, RZ, R6, R23 ;  /* 0x00000006ff047219 */ /* 0x001fe20000011617 */
[----:B------:R-:W-:Y:S01]  /*b6d0*/  ULDC UR8, c[0x0][0x154] ;  /* 0x0000550000087ab9 */ /* 0x000fe20000000800 */
[----:B------:R-:W-:Y:S01]  /*b6e0*/  IADD3 R19, P1, RZ, -R26, RZ ;  /* 0x8000001aff137210 */ /* 0x000fe20007f3e0ff */
[----:B------:R-:W-:Y:S02]  /*b6f0*/  IMAD R31, R33, R31, R30 ;  /* 0x0000001f211f7224 */ /* 0x000fe400078e021e */
[----:B------:R-:W0:Y:S01]  /*b700*/  LDC R20, c[0x0][0x718] ;  /* 0x0001c600ff147b82 */ /* 0x000e220000000800 */
[----:B------:R-:W-:Y:S02]  /*b710*/  IMAD.MOV.U32 R21, RZ, RZ, -0x1 ;  /* 0xffffffffff157424 */ /* 0x000fe400078e00ff */
[----:B------:R-:W-:-:S02]  /*b720*/  IMAD.X R5, RZ, RZ, ~R4, P1 ;  /* 0x000000ffff057224 */ /* 0x000fc400008e0e04 */
[----:B------:R-:W-:Y:S02]  /*b730*/  IMAD.MOV.U32 R23, RZ, RZ, 0x1 ;  /* 0x00000001ff177424 */ /* 0x000fe400078e00ff */
[-C--:B------:R-:W-:Y:S01]  /*b740*/  IMAD R6, R5, R28.reuse, RZ ;  /* 0x0000001c05067224 */ /* 0x080fe200078e02ff */
[----:B------:R-:W1:Y:S01]  /*b750*/  LDC R22, c[0x0][0x708] ;  /* 0x0001c200ff167b82 */ /* 0x000e620000000800 */
[----:B------:R-:W-:-:S04]  /*b760*/  IMAD.WIDE.U32 R4, R19, R28, R2 ;  /* 0x0000001c13047225 */ /* 0x000fc800078e0002 */
[----:B------:R-:W-:Y:S01]  /*b770*/  IMAD R19, R19, R29, R6 ;  /* 0x0000001d13137224 */ /* 0x000fe200078e0206 */
[----:B------:R-:W-:Y:S02]  /*b780*/  I2FP.F32.U32 R6, R32 ;  /* 0x0000002000067245 */ /* 0x000fe40000201000 */
[----:B------:R-:W2:Y:S01]  /*b790*/  LDC R34, c[0x0][0x758] ;  /* 0x0001d600ff227b82 */ /* 0x000ea20000000800 */
[----:B------:R-:W-:Y:S01]  /*b7a0*/  IMAD.IADD R5, R5, 0x1, R19 ;  /* 0x0000000105057824 */ /* 0x000fe200078e0213 */
[----:B----4-:R-:W-:Y:S01]  /*b7b0*/  ISETP.NE.U32.AND P1, PT, R36, RZ, PT ;  /* 0x000000ff2400720c */ /* 0x010fe20003f25070 */
[----:B------:R-:W-:-:S03]  /*b7c0*/  FMUL R19, R6, UR8 ;  /* 0x0000000806137c20 */ /* 0x000fc60008400000 */
[----:B------:R-:W-:Y:S01]  /*b7d0*/  ISETP.NE.AND.EX P1, PT, R37, RZ, PT, P1 ;  /* 0x000000ff2500720c */ /* 0x000fe20003f25310 */
[----:B------:R4:W2:Y:S01]  /*b7e0*/  F2I.U32.TRUNC.NTZ R27, R19 ;  /* 0x00000013001b7305 */ /* 0x0008a2000020f000 */
[----:B------:R-:W3:Y:S01]  /*b7f0*/  LDC R29, c[0x0][0x148] ;  /* 0x00005200ff1d7b82 */ /* 0x000ee20000000800 */
[-CC-:B0-----:R-:W-:Y:S02]  /*b800*/  SHF.R.U64 R24, R4, R20.reuse, R5.reuse ;  /* 0x0000001404187219 */ /* 0x181fe40000001205 */
[----:B------:R-:W-:-:S05]  /*b810*/  SHF.R.U32.HI R5, RZ, R20, R5 ;  /* 0x00000014ff057219 */ /* 0x000fca0000011605 */
[----:B------:R-:W0:Y:S01]  /*b820*/  LDC R30, c[0x0][0x700] ;  /* 0x0001c000ff1e7b82 */ /* 0x000e220000000800 */
[-CC-:B-1----:R-:W-:Y:S02]  /*b830*/  SHF.R.U64 R6, R24, R22.reuse, R5.reuse ;  /* 0x0000001618067219 */ /* 0x182fe40000001205 */
[----:B------:R-:W-:-:S05]  /*b840*/  SHF.R.U32.HI R5, RZ, R22, R5 ;  /* 0x00000016ff057219 */ /* 0x000fca0000011605 */
[----:B------:R-:W1:Y:S01]  /*b850*/  LDC R35, c[0x0][0x748] ;  /* 0x0001d200ff237b82 */ /* 0x000e620000000800 */
[-CC-:B--2---:R-:W-:Y:S02]  /*b860*/  SHF.R.U64 R28, R6, R34.reuse, R5.reuse ;  /* 0x00000022061c7219 */ /* 0x184fe40000001205 */
[-C--:B------:R-:W-:Y:S02]  /*b870*/  SHF.L.U32 R21, R21, R34.reuse, RZ ;  /* 0x0000002215157219 */ /* 0x080fe400000006ff */
[-C--:B------:R-:W-:Y:S01]  /*b880*/  SHF.R.U32.HI R5, RZ, R34.reuse, R5 ;  /* 0x00000022ff057219 */ /* 0x080fe20000011605 */
[----:B------:R-:W-:Y:S01]  /*b890*/  IMAD.MOV.U32 R4, RZ, RZ, R28 ;  /* 0x000000ffff047224 */ /* 0x000fe200078e001c */
[----:B------:R-:W-:Y:S01]  /*b8a0*/  SHF.L.U32 R34, R23, R34, RZ ;  /* 0x0000002217227219 */ /* 0x000fe200000006ff */
[----:B------:R-:W2:Y:S01]  /*b8b0*/  LDC R38, c[0x0][0x738] ;  /* 0x0001ce00ff267b82 */ /* 0x000ea20000000800 */
[----:B------:R-:W-:-:S07]  /*b8c0*/  LOP3.LUT R33, RZ, R21, RZ, 0x33, !PT ;  /* 0x00000015ff217212 */ /* 0x000fce00078e33ff */
[----:B------:R-:W0:Y:S01]  /*b8d0*/  LDC R39, c[0x0][0x710] ;  /* 0x0001c400ff277b82 */ /* 0x000e220000000800 */
[----:B----4-:R-:W-:Y:S05]  /*b8e0*/  @!P1 BRA `(.L_x_285) ;  /* 0x0000000000289947 */ /* 0x010fea0003800000 */
[----:B------:R-:W4:Y:S02]  /*b8f0*/  LDC R19, c[0x0][0x74c] ;  /* 0x0001d300ff137b82 */ /* 0x000f240000000800 */
[----:B----4-:R-:W-:-:S05]  /*b900*/  IADD3 R19, P1, R28, R19, RZ ;  /* 0x000000131c137210 */ /* 0x010fca0007f3e0ff */
        /* <DEDUP_REMOVED lines=8> */
.L_x_285:
[----:B-1----:R-:W-:Y:S01]  /*b990*/  SHF.R.U64 R4, R4, R35, R5 ;  /* 0x0000002304047219 */ /* 0x002fe20000001205 */
[----:B0-----:R-:W-:Y:S01]  /*b9a0*/  VIADD R21, R30, 0xffffffff ;  /* 0xffffffff1e157836 */ /* 0x001fe20000000000 */
[----:B------:R-:W-:Y:S01]  /*b9b0*/  LOP3.LUT R19, R6, R33, RZ, 0xc0, !PT ;  /* 0x0000002106137212 */ /* 0x000fe200078ec0ff */
[----:B------:R-:W-:Y:S02]  /*b9c0*/  IMAD.MOV R27, RZ, RZ, -R27 ;  /* 0x000000ffff1b7224 */ /* 0x000fe400078e0a1b */
[----:B------:R-:W-:Y:S01]  /*b9d0*/  IMAD.MOV R5, RZ, RZ, -R4 ;  /* 0x000000ffff057224 */ /* 0x000fe200078e0a04 */
[----:B------:R-:W-:Y:S01]  /*b9e0*/  LOP3.LUT R21, R24, R21, RZ, 0xc0, !PT ;  /* 0x0000001518157212 */ /* 0x000fe200078ec0ff */
[----:B------:R-:W-:Y:S02]  /*b9f0*/  IMAD R6, R34, R4, R19 ;  /* 0x0000000422067224 */ /* 0x000fe400078e0213 */
[----:B---3--:R-:W-:Y:S02]  /*ba00*/  @P4 IMAD R31, R29, R27, R32 ;  /* 0x0000001b1d1f4224 */ /* 0x008fe400078e0220 */
[----:B--2---:R-:W-:-:S02]  /*ba10*/  IMAD R4, R5, R38, R28 ;  /* 0x0000002605047224 */ /* 0x004fc400078e021c */
[----:B------:R-:W-:Y:S02]  /*ba20*/  IMAD R6, R6, R39, R31 ;  /* 0x0000002706067224 */ /* 0x000fe400078e021f */
[----:B------:R-:W-:Y:S02]  /*ba30*/  IMAD R21, R4, R30, R21 ;  /* 0x0000001e04157224 */ /* 0x000fe400078e0215 */
[----:B------:R-:W-:Y:S02]  /*ba40*/  IMAD.MOV.U32 R19, RZ, RZ, 0x1 ;  /* 0x00000001ff137424 */ /* 0x000fe400078e00ff */
[----:B------:R-:W-:Y:S01]  /*ba50*/  IMAD.MOV.U32 R4, RZ, RZ, R26 ;  /* 0x000000ffff047224 */ /* 0x000fe200078e001a */
[----:B------:R-:W-:Y:S02]  /*ba60*/  SEL R5, R21, R6, !P4 ;  /* 0x0000000615057207 */ /* 0x000fe40006000000 */
[----:B------:R-:W-:-:S07]  /*ba70*/  SEL R6, R6, R21, !P4 ;  /* 0x0000001506067207 */ /* 0x000fce0006000000 */
.L_x_283:
[----:B------:R-:W-:Y:S02]  /*ba80*/  LOP3.LUT P1, RZ, R19, 0xff, RZ, 0xc0, !PT ;  /* 0x000000ff13ff7812 */ /* 0x000fe4000782c0ff */
[----:B------:R-:W-:-:S11]  /*ba90*/  LOP3.LUT R164, R164, 0x1, RZ, 0x3c, !PT ;  /* 0x00000001a4a47812 */ /* 0x000fd600078e3cff */
[----:B------:R-:W-:Y:S05]  /*baa0*/  @P1 BRA `(.L_x_286) ;  /* 0xffffff5c00401947 */ /* 0x000fea000383ffff */
[----:B------:R-:W-:Y:S05]  /*bab0*/  EXIT ;  /* 0x000000000000794d */ /* 0x000fea0003800000 */
.L_x_18:
[----:B------:R-:W-:-:S08]  /*bac0*/  ISETP.NE.AND P0, PT, R13, RZ, PT ;  /* 0x000000ff0d00720c */ /* 0x000fd00003f05270 */
[----:B--23-5:R-:W0:-:S00]  /*bad0*/  USETMAXREG.DEALLOC.CTAPOOL 0x28 ;  /* 0x00000028000079c8 */ /* 0x02ce0000080e0500 */
[----:B------:R-:W-:Y:S05]  /*bae0*/  @P0 EXIT ;  /* 0x000000000000094d */ /* 0x000fea0003800000 */
[----:B0-----:R-:W-:Y:S01]  /*baf0*/  LOP3.LUT P0, RZ, R18, 0xff, RZ, 0xc0, !PT ;  /* 0x000000ff12ff7812 */ /* 0x001fe2000780c0ff */
[----:B------:R-:W-:Y:S02]  /*bb00*/  IMAD.MOV.U32 R12, RZ, RZ, 0x1 ;  /* 0x00000001ff0c7424 */ /* 0x000fe400078e00ff */
[----:B------:R-:W-:-:S10]  /*bb10*/  IMAD.MOV.U32 R13, RZ, RZ, RZ ;  /* 0x000000ffff0d7224 */ /* 0x000fd400078e00ff */
[----:B------:R-:W-:Y:S05]  /*bb20*/  @!P0 BRA `(.L_x_287) ;  /* 0x0000000c00688947 */ /* 0x000fea0003800000 */
[----:B------:R-:W0:Y:S01]  /*bb30*/  S2R R17, SR_CgaCtaId ;  /* 0x0000000000117919 */ /* 0x000e220000008800 */
[----:B------:R-:W-:Y:S01]  /*bb40*/  LOP3.LUT P0, RZ, R14, 0x1f, RZ, 0xc0, !PT ;  /* 0x0000001f0eff7812 */ /* 0x000fe2000780c0ff */
[----:B------:R-:W-:Y:S01]  /*bb50*/  ULDC UR5, c[0x0][0x758] ;  /* 0x0001d60000057ab9 */ /* 0x000fe20000000800 */
[----:B------:R-:W-:Y:S01]  /*bb60*/  UMOV UR7, 0xffffffff ;  /* 0xffffffff00077882 */ /* 0x000fe20000000000 */
[----:B------:R-:W-:Y:S01]  /*bb70*/  BSSY B0, `(.L_x_287) ;  /* 0x00000d5000007945 */ /* 0x000fe20003800000 */
[C---:B------:R-:W-:Y:S01]  /*bb80*/  ISETP.NE.AND P2, PT, R15.reuse, RZ, PT ;  /* 0x000000ff0f00720c */ /* 0x040fe20003f45270 */
[----:B------:R-:W-:Y:S01]  /*bb90*/  USHF.L.U32 UR7, UR7, UR5, URZ ;  /* 0x0000000507077299 */ /* 0x000fe2000800063f */
[----:B------:R-:W-:Y:S01]  /*bba0*/  ISETP.NE.OR P0, PT, R15, RZ, !P0 ;  /* 0x000000ff0f00720c */ /* 0x000fe20004705670 */
[----:B------:R-:W-:Y:S01]  /*bbb0*/  IMAD.MOV.U32 R15, RZ, RZ, 0x1 ;  /* 0x00000001ff0f7424 */ /* 0x000fe200078e00ff */
[----:B------:R-:W-:Y:S01]  /*bbc0*/  LOP3.LUT R14, R7, 0x2, RZ, 0xfc, !PT ;  /* 0x00000002070e7812 */ /* 0x000fe200078efcff */
[----:B------:R-:W-:Y:S01]  /*bbd0*/  IMAD.MOV.U32 R12, RZ, RZ, 0x1 ;  /* 0x00000001ff0c7424 */ /* 0x000fe200078e00ff */
[----:B------:R-:W-:Y:S01]  /*bbe0*/  ULDC UR4, c[0x0][0x700] ;  /* 0x0001c00000047ab9 */ /* 0x000fe20000000800 */
[----:B------:R-:W-:Y:S01]  /*bbf0*/  IMAD.MOV.U32 R13, RZ, RZ, RZ ;  /* 0x000000ffff0d7224 */ /* 0x000fe200078e00ff */
[----:B------:R-:W-:Y:S01]  /*bc00*/  UMOV UR8, 0x1 ;  /* 0x0000000100087882 */ /* 0x000fe20000000000 */
[----:B------:R-:W-:-:S02]  /*bc10*/  UIADD3 UR29, UR6, 0x1, URZ ;  /* 0x00000001061d7890 */ /* 0x000fc4000fffe03f */
[----:B------:R-:W-:Y:S02]  /*bc20*/  UIADD3 UR4, UR4, -0x1, URZ ;  /* 0xffffffff04047890 */ /* 0x000fe4000fffe03f */
[----:B------:R-:W-:Y:S02]  /*bc30*/  USHF.L.U32 UR5, UR8, UR5, URZ ;  /* 0x0000000508057299 */ /* 0x000fe4000800063f */
[----:B------:R-:W-:Y:S01]  /*bc40*/  ULOP3.LUT UR7, URZ, UR7, URZ, 0x33, !UPT ;  /* 0x000000073f077292 */ /* 0x000fe2000f8e333f */
[----:B------:R-:W-:Y:S01]  /*bc50*/  ULDC.64 UR30, c[0x0][0x198] ;  /* 0x00006600001e7ab9 */ /* 0x000fe20000000a00 */
[C---:B0-----:R-:W-:Y:S02]  /*bc60*/  IMAD.SHL.U32 R10, R17.reuse, 0x20, RZ ;  /* 0x00000020110a7824 */ /* 0x041fe400078e00ff */
[C---:B------:R-:W-:Y:S02]  /*bc70*/  IMAD.SHL.U32 R16, R17.reuse, 0x400, RZ ;  /* 0x0000040011107824 */ /* 0x040fe400078e00ff */
[----:B------:R-:W-:Y:S01]  /*bc80*/  IMAD.SHL.U32 R17, R17, 0x100, RZ ;  /* 0x0000010011117824 */ /* 0x000fe200078e00ff */
[----:B------:R-:W-:-:S02]  /*bc90*/  R2UR UR10, R10 ;  /* 0x000000000a0a72ca */ /* 0x000fc400000e0000 */
[----:B------:R-:W-:Y:S02]  /*bca0*/  LOP3.LUT R16, R16, 0x400, RZ, 0xc0, !PT ;  /* 0x0000040010107812 */ /* 0x000fe400078ec0ff */
[----:B------:R-:W-:-:S09]  /*bcb0*/  LOP3.LUT R17, R17, 0x100, RZ, 0xc0, !PT ;  /* 0x0000010011117812 */ /* 0x000fd200078ec0ff */
[----:B------:R-:W-:-:S12]  /*bcc0*/  ULOP3.LUT UR10, UR10, 0x20, URZ, 0xc0, !UPT ;  /* 0x000000200a0a7892 */ /* 0x000fd8000f8ec03f */
.L_x_299:
[----:B------:R-:W-:-:S03]  /*bcd0*/  UMOV UR8, 0xffffffff ;  /* 0xffffffff00087882 */ /* 0x000fc60000000000 */
[----:B------:R-:W-:Y:S05]  /*bce0*/  BRA.DIV UR8, `(.L_x_288) ;  /* 0x0000001608207947 */ /* 0x000fea000b800000 */
[----:B------:R-:W-:-:S13]  /*bcf0*/  ELECT P1, URZ, PT ;  /* 0x00000000003f782f */ /* 0x000fda0003820000 */
.L_x_320:
[----:B------:R-:W0:Y:S01]  /*bd00*/  LDC R10, c[0x0][0x604] ;  /* 0x00018100ff0a7b82 */ /* 0x000e220000000800 */
[----:B------:R-:W-:Y:S01]  /*bd10*/  BSSY B1, `(.L_x_289) ;  /* 0x0000046000017945 */ /* 0x000fe20003800000 */
[----:B0-----:R-:W-:-:S13]  /*bd20*/  ISETP.LT.OR P1, PT, R10, 0x1, !P1 ;  /* 0x000000010a00780c */ /* 0x001fda0004f21670 */
[----:B------:R-:W-:Y:S05]  /*bd30*/  @P1 BRA `(.L_x_290) ;  /* 0x00000004000c1947 */ /* 0x000fea0003800000 */
[----:B------:R-:W-:Y:S01]  /*bd40*/  IMAD.SHL.U32 R19, R5, 0x100, RZ ;  /* 0x0000010005137824 */ /* 0x000fe200078e00ff */
[----:B------:R-:W-:Y:S02]  /*bd50*/  LEA R26, R6, UR10, 0x6 ;  /* 0x0000000a061a7c11 */ /* 0x000fe4000f8e30ff */
[----:B------:R-:W-:Y:S01]  /*bd60*/  CS2R R22, SRZ ;  /* 0x0000000000167805 */ /* 0x000fe2000001ff00 */
[----:B------:R-:W-:Y:S02]  /*bd70*/  IMAD.U32 R24, RZ, RZ, UR29 ;  /* 0x0000001dff187e24 */ /* 0x000fe4000f8e00ff */
[----:B------:R-:W-:Y:S02]  /*bd80*/  IMAD.MOV.U32 R5, RZ, RZ, R12 ;  /* 0x000000ffff057224 */ /* 0x000fe400078e000c */
[----:B------:R-:W-:Y:S02]  /*bd90*/  IMAD.MOV.U32 R10, RZ, RZ, R13 ;  /* 0x000000ffff0a7224 */ /* 0x000fe400078e000d */
[----:B------:R-:W-:-:S07]  /*bda0*/  IMAD.MOV.U32 R25, RZ, RZ, RZ ;  /* 0x000000ffff197224 */ /* 0x000fce00078e00ff */
.L_x_294:
[----:B------:R-:W0:Y:S01]  /*bdb0*/  S2R R18, SR_CgaCtaId ;  /* 0x0000000000127919 */ /* 0x000e220000008800 */
[----:B------:R-:W-:-:S04]  /*bdc0*/  MOV R11, 0x400 ;  /* 0x00000400000b7802 */ /* 0x000fc80000000f00 */
[----:B0-----:R-:W-:Y:S02]  /*bdd0*/  LEA R21, R18, R11, 0x18 ;  /* 0x0000000b12157211 */ /* 0x001fe400078ec0ff */
[----:B------:R-:W-:Y:S01]  /*bde0*/  SHF.L.U32 R11, R5, 0x1f, RZ ;  /* 0x0000001f050b7819 */ /* 0x000fe200000006ff */
[----:B------:R-:W0:Y:S02]  /*bdf0*/  @!P2 LDC R18, c[0x0][0x640] ;  /* 0x00019000ff12ab82 */ /* 0x000e240000000800 */
[----:B------:R-:W-:-:S04]  /*be00*/  IMAD R20, R10, 0x8, R21 ;  /* 0x000000080a147824 */ /* 0x000fc800078e0215 */
[----:B------:R-:W1:Y:S02]  /*be10*/  SYNCS.PHASECHK.TRANS64.TRYWAIT P1, [R20+URZ+0x60], R11 ;  /* 0x0000600b140075a7 */ /* 0x000e64000802017f */
[----:B-1----:R-:W-:Y:S05]  /*be20*/  @!P1 BRA `(.L_x_291) ;  /* 0x0000001000f09947 */ /* 0x002fea0003800000 */
.L_x_321:
[----:B-1----:R-:W-:Y:S01]  /*be30*/  PRMT R11, R14, 0x9910, RZ ;  /* 0x000099100e0b7816 */ /* 0x002fe200000000ff */
[----:B0-----:R0:W-:Y:S03]  /*be40*/  @!P2 SYNCS.ARRIVE.TRANS64 RZ, [R20+URZ], R18 ;  /* 0x0000001214ffa9a7 */ /* 0x0011e6000800003f */
[----:B------:R-:W-:-:S13]  /*be50*/  ISETP.NE.AND P1, PT, R11, 0x2, PT ;  /* 0x000000020b00780c */ /* 0x000fda0003f25270 */
[----:B0-----:R-:W-:Y:S05]  /*be60*/  @P1 BRA `(.L_x_292) ;  /* 0x0000000000041947 */ /* 0x001fea0003800000 */
[----:B------:R-:W-:Y:S01]  /*be70*/  BPT.TRAP 0x1 ;  /* 0x000000040000795c */ /* 0x000fe20000300000 */
.L_x_292:
[----:B------:R-:W-:Y:S05]  /*be80*/  @P0 BRA `(.L_x_293) ;  /* 0x0000000000040947 */ /* 0x000fea0003800000 */
[----:B------:R-:W-:Y:S01]  /*be90*/  BPT.TRAP 0x1 ;  /* 0x000000040000795c */ /* 0x000fe20000300000 */
.L_x_293:
[C---:B------:R-:W-:Y:S01]  /*bea0*/  IMAD R11, R10.reuse, 0x800, R16 ;  /* 0x000008000a0b7824 */ /* 0x040fe200078e0210 */
[----:B------:R-:W-:Y:S01]  /*beb0*/  R2UR UR13, R21 ;  /* 0x00000000150d72ca */ /* 0x000fe200000e0000 */
[----:B------:R-:W-:Y:S01]  /*bec0*/  IMAD R21, R10, 0x4000, R21 ;  /* 0x000040000a157824 */ /* 0x000fe200078e0215 */
[----:B------:R-:W-:Y:S01]  /*bed0*/  R2UR UR25, R20 ;  /* 0x00000000141972ca */ /* 0x000fe200000e0000 */
[----:B------:R-:W-:Y:S01]  /*bee0*/  VIADD R24, R24, 0xffffffff ;  /* 0xffffffff18187836 */ /* 0x000fe20000000000 */
[----:B------:R-:W-:Y:S01]  /*bef0*/  R2UR UR24, R11 ;  /* 0x000000000b1872ca */ /* 0x000fe200000e0000 */
[----:B------:R-:W-:Y:S01]  /*bf00*/  IMAD R11, R10, 0x200, R17 ;  /* 0x000002000a0b7824 */ /* 0x000fe200078e0211 */
[----:B------:R-:W-:Y:S01]  /*bf10*/  R2UR UR16, R21 ;  /* 0x00000000151072ca */ /* 0x000fe200000e0000 */
[----:B------:R-:W-:Y:S01]  /*bf20*/  UIADD3 UR14, UP0, UR30, 0xf0, URZ ;  /* 0x000000f01e0e7890 */ /* 0x000fe2000ff1e03f */
[----:B------:R-:W-:Y:S01]  /*bf30*/  R2UR UR28, R4 ;  /* 0x00000000041c72ca */ /* 0x000fe200000e0000 */
[----:B------:R-:W-:Y:S01]  /*bf40*/  UIADD3 UR32, UP1, UR30, 0x1f0, URZ ;  /* 0x000001f01e207890 */ /* 0x000fe2000ff3e03f */
[----:B------:R-:W-:Y:S01]  /*bf50*/  R2UR UR8, R11 ;  /* 0x000000000b0872ca */ /* 0x000fe200000e0000 */
[----:B------:R-:W-:Y:S01]  /*bf60*/  UIADD3 UR34, UP2, UR30, 0x2f0, URZ ;  /* 0x000002f01e227890 */ /* 0x000fe2000ff5e03f */
[----:B------:R-:W-:Y:S01]  /*bf70*/  R2UR UR26, R23 ;  /* 0x00000000171a72ca */ /* 0x000fe200000e0000 */
[----:B------:R-:W-:Y:S01]  /*bf80*/  UIADD3.X UR15, URZ, UR31, URZ, UP0, !UPT ;  /* 0x0000001f3f0f7290 */ /* 0x000fe200087fe43f */
[----:B------:R-:W-:Y:S01]  /*bf90*/  R2UR UR27, R26 ;  /* 0x000000001a1b72ca */ /* 0x000fe200000e0000 */
[----:B------:R-:W-:Y:S01]  /*bfa0*/  UIADD3.X UR33, URZ, UR31, URZ, UP1, !UPT ;  /* 0x0000001f3f217290 */ /* 0x000fe20008ffe43f */
[----:B------:R-:W-:Y:S01]  /*bfb0*/  R2UR UR11, R6 ;  /* 0x00000000060b72ca */ /* 0x000fe200000e0000 */
[----:B------:R-:W-:Y:S01]  /*bfc0*/  UIADD3 UR24, UR13, 0x200, UR24 ;  /* 0x000002000d187890 */ /* 0x000fe2000fffe018 */
[----:B------:R-:W-:Y:S01]  /*bfd0*/  R2UR UR12, R25 ;  /* 0x00000000190c72ca */ /* 0x000fe200000e0000 */
[----:B------:R-:W-:Y:S01]  /*bfe0*/  VIADD R10, R10, 0x1 ;  /* 0x000000010a0a7836 */ /* 0x000fe20000000000 */
[----:B------:R-:W-:Y:S01]  /*bff0*/  R2UR UR18, R22 ;  /* 0x00000000161272ca */ /* 0x000fe200000e0000 */
[----:B------:R-:W-:Y:S01]  /*c000*/  UIADD3.X UR35, URZ, UR31, URZ, UP2, !UPT ;  /* 0x0000001f3f237290 */ /* 0x000fe200097fe43f */
[----:B------:R-:W-:Y:S01]  /*c010*/  R2UR UR19, R19 ;  /* 0x00000000131372ca */ /* 0x000fe200000e0000 */
[----:B------:R-:W-:Y:S01]  /*c020*/  UIADD3 UR8, UR13, 0x36200, UR8 ;  /* 0x000362000d087890 */ /* 0x000fe2000fffe008 */
[----:B------:R-:W-:Y:S01]  /*c030*/  ISETP.GT.AND P3, PT, R24, 0x1, PT ;  /* 0x000000011800780c */ /* 0x000fe20003f64270 */
[----:B------:R-:W-:Y:S01]  /*c040*/  UIADD3 UR16, UR16, 0x6200, URZ ;  /* 0x0000620010107890 */ /* 0x000fe2000fffe03f */
[C---:B------:R-:W-:Y:S01]  /*c050*/  ISETP.NE.AND P1, PT, R10.reuse, 0xc, PT ;  /* 0x0000000c0a00780c */ /* 0x040fe20003f25270 */
[----:B------:R-:W-:Y:S01]  /*c060*/  UMOV UR21, 0x30000 ;  /* 0x0003000000157882 */ /* 0x000fe20000000000 */
[----:B------:R-:W-:Y:S01]  /*c070*/  UMOV UR22, 0x0 ;  /* 0x0000000000167882 */ /* 0x000fe20000000000 */
[----:B------:R-:W-:Y:S01]  /*c080*/  UMOV UR23, 0x10000000 ;  /* 0x1000000000177882 */ /* 0x000fe20000000000 */
[----:B------:R-:W-:Y:S01]  /*c090*/  UMOV UR9, UR25 ;  /* 0x0000001900097c82 */ /* 0x000fe20008000000 */
[----:B------:R-:W-:Y:S01]  /*c0a0*/  UMOV UR13, UR28 ;  /* 0x0000001c000d7c82 */ /* 0x000fe20008000000 */
[----:B------:R-:W-:Y:S01]  /*c0b0*/  UMOV UR17, UR25 ;  /* 0x0000001900117c82 */ /* 0x000fe20008000000 */
[----:B------:R0:W-:Y:S01]  /*c0c0*/  UTMALDG.3D.MULTICAST [UR24], [UR14], UR21, desc[UR22] ;  /* 0x000016180e0073b4 */ /* 0x0001e20008011815 */
[----:B------:R-:W-:Y:S01]  /*c0d0*/  UMOV UR20, UR28 ;  /* 0x0000001c00147c82 */ /* 0x000fe20008000000 */
[----:B------:R-:W-:Y:S01]  /*c0e0*/  SEL R18, RZ, 0x1, P1 ;  /* 0x00000001ff127807 */ /* 0x000fe20000800000 */
[----:B------:R-:W-:Y:S01]  /*c0f0*/  VIADD R25, R25, 0x1 ;  /* 0x0000000119197836 */ /* 0x000fe20000000000 */
[----:B------:R-:W-:Y:S01]  /*c100*/  SEL R10, R10, RZ, P1 ;  /* 0x000000ff0a0a7207 */ /* 0x000fe20000800000 */
[----:B------:R-:W-:Y:S01]  /*c110*/  VIADD R23, R23, 0x20 ;  /* 0x0000002017177836 */ /* 0x000fe20000000000 */
[----:B------:R-:W-:Y:S01]  /*c120*/  LOP3.LUT R5, R5, R18, RZ, 0x3c, !PT ;  /* 0x0000001205057212 */ /* 0x000fe200078e3cff */
[----:B------:R-:W-:Y:S01]  /*c130*/  VIADD R22, R22, 0x40 ;  /* 0x0000004016167836 */ /* 0x000fe20000000000 */
[----:B------:R0:W-:Y:S01]  /*c140*/  UTMALDG.4D.MULTICAST [UR8], [UR32], UR21, desc[UR22] ;  /* 0x00001608200073b4 */ /* 0x0001e20008019815 */
[----:B------:R0:W-:Y:S02]  /*c150*/  UTMALDG.3D [UR16], [UR34], desc[UR22] ;  /* 0x00001610220075b4 */ /* 0x0001e40008011000 */
[----:B0-----:R-:W-:Y:S05]  /*c160*/  @P3 BRA `(.L_x_294) ;  /* 0xfffffffc00103947 */ /* 0x001fea000383ffff */
.L_x_290:
[----:B------:R-:W-:Y:S05]  /*c170*/  BSYNC B1 ;  /* 0x0000000000017941 */ /* 0x000fea0003800000 */
.L_x_289:
[----:B------:R-:W-:Y:S01]  /*c180*/  LOP3.LUT P5, RZ, R15, 0xff, RZ, 0xc0, !PT ;  /* 0x000000ff0fff7812 */ /* 0x000fe200078ac0ff */
[----:B------:R-:W-:Y:S01]  /*c190*/  VIADD R6, R13, UR6 ;  /* 0x000000060d067c36 */ /* 0x000fe20008000000 */
[----:B------:R-:W-:Y:S01]  /*c1a0*/  ULDC.64 UR8, c[0x0][0x750] ;  /* 0x0001d40000087ab9 */ /* 0x000fe20000000a00 */
[----:B------:R-:W-:Y:S01]  /*c1b0*/  IMAD.U32 R11, RZ, RZ, UR6 ;  /* 0x00000006ff0b7e24 */ /* 0x000fe2000f8e00ff */
[----:B------:R-:W-:Y:S01]  /*c1c0*/  UISETP.GE.U32.AND UP0, UPT, UR6, 0xc, UPT ;  /* 0x0000000c0600788c */ /* 0x000fe2000bf06070 */
[----:B------:R-:W-:Y:S01]  /*c1d0*/  BSSY B1, `(.L_x_295) ;  /* 0x000006c000017945 */ /* 0x000fe20003800000 */
[----:B------:R-:W-:Y:S02]  /*c1e0*/  ISETP.GT.U32.AND P1, PT, R6, 0xb, PT ;  /* 0x0000000b0600780c */ /* 0x000fe40003f24070 */
[----:B------:R-:W-:Y:S02]  /*c1f0*/  PRMT R15, RZ, 0x7610, R15 ;  /* 0x00007610ff0f7816 */ /* 0x000fe4000000000f */
[----:B------:R-:W-:-:S02]  /*c200*/  ISETP.LT.U32.AND P1, PT, R11, 0xc, P1 ;  /* 0x0000000c0b00780c */ /* 0x000fc40000f21070 */
[----:B------:R-:W-:Y:S01]  /*c210*/  PLOP3.LUT P3, PT, PT, PT, UP0, 0x80, 0x0 ;  /* 0x000000000000781c */ /* 0x000fe20003f6f008 */
[----:B------:R-:W0:Y:S01]  /*c220*/  @P5 S2R R5, SR_CgaCtaId ;  /* 0x0000000000055919 */ /* 0x000e220000008800 */
[----:B------:R-:W-:-:S04]  /*c230*/  @P5 MOV R4, 0x400 ;  /* 0x0000040000045802 */ /* 0x000fc80000000f00 */
[----:B0-----:R-:W-:Y:S01]  /*c240*/  @P5 LEA R10, R5, R4, 0x18 ;  /* 0x00000004050a5211 */ /* 0x001fe200078ec0ff */
[----:B------:R-:W-:-:S03]  /*c250*/  IMAD.WIDE.U32 R4, R6, -0x55555555, RZ ;  /* 0xaaaaaaab06047825 */ /* 0x000fc600078e00ff */
[----:B------:R0:W-:Y:S01]  /*c260*/  @P5 SYNCS.ARRIVE.TRANS64.A1T0 RZ, [R10+URZ+0xf8], RZ ;  /* 0x0000f8ff0aff59a7 */ /* 0x0001e2000810003f */
[----:B------:R-:W-:Y:S01]  /*c270*/  IADD3 R2, P5, R2, R8, RZ ;  /* 0x0000000802027210 */ /* 0x000fe20007fbe0ff */
[----:B------:R-:W-:Y:S01]  /*c280*/  IMAD.MOV.U32 R4, RZ, RZ, -0x1 ;  /* 0xffffffffff047424 */ /* 0x000fe200078e00ff */
[----:B------:R-:W-:Y:S02]  /*c290*/  SHF.R.U32.HI R11, RZ, 0x3, R5 ;  /* 0x00000003ff0b7819 */ /* 0x000fe40000011605 */
[----:B------:R-:W-:Y:S01]  /*c2a0*/  SEL R5, RZ, 0x1, !P1 ;  /* 0x00000001ff057807 */ /* 0x000fe20004800000 */
[----:B------:R-:W-:Y:S01]  /*c2b0*/  IMAD.X R3, R3, 0x1, R0, P5 ;  /* 0x0000000103037824 */ /* 0x000fe200028e0600 */
[----:B------:R-:W-:Y:S01]  /*c2c0*/  ISETP.GE.U32.AND P1, PT, R2, UR8, PT ;  /* 0x0000000802007c0c */ /* 0x000fe2000bf26070 */
[----:B------:R-:W-:Y:S01]  /*c2d0*/  IMAD R13, R11, -0xc, R6 ;  /* 0xfffffff40b0d7824 */ /* 0x000fe200078e0206 */
[----:B------:R-:W-:Y:S01]  /*c2e0*/  LOP3.LUT R12, R12, R5, RZ, 0x3c, !PT ;  /* 0x000000050c0c7212 */ /* 0x000fe200078e3cff */
[----:B------:R-:W-:Y:S01]  /*c2f0*/  IMAD.MOV.U32 R6, RZ, RZ, -0x1 ;  /* 0xffffffffff067424 */ /* 0x000fe200078e00ff */
[----:B------:R-:W-:Y:S01]  /*c300*/  ISETP.GE.U32.AND.EX P1, PT, R3, UR9, PT, P1 ;  /* 0x0000000903007c0c */ /* 0x000fe2000bf26110 */
[----:B------:R-:W-:Y:S01]  /*c310*/  IMAD.MOV.U32 R5, RZ, RZ, -0x1 ;  /* 0xffffffffff057424 */ /* 0x000fe200078e00ff */
[----:B------:R-:W-:-:S02]  /*c320*/  @P3 LOP3.LUT R12, R12, 0x1, R11, 0x78, !PT ;  /* 0x000000010c0c3812 */ /* 0x000fc400078e780b */
[----:B0-----:R-:W-:-:S09]  /*c330*/  PRMT R10, RZ, 0x7610, R10 ;  /* 0x00007610ff0a7816 */ /* 0x001fd2000000000a */
[----:B------:R-:W-:Y:S05]  /*c340*/  @P1 BRA `(.L_x_296) ;  /* 0x0000000400501947 */ /* 0x000fea0003800000 */
[----:B------:R-:W0:Y:S01]  /*c350*/  S2R R6, SR_CTAID.X ;  /* 0x0000000000067919 */ /* 0x000e220000002500 */
[----:B------:R-:W-:Y:S01]  /*c360*/  ULDC.64 UR8, c[0x0][0x728] ;  /* 0x0001ca0000087ab9 */ /* 0x000fe20000000a00 */
[----:B------:R-:W-:Y:S01]  /*c370*/  ULDC UR12, c[0x0][0x730] ;  /* 0x0001cc00000c7ab9 */ /* 0x000fe20000000800 */
[----:B------:R-:W-:Y:S01]  /*c380*/  ISETP.NE.U32.AND P1, PT, RZ, UR8, PT ;  /* 0x00000008ff007c0c */ /* 0x000fe2000bf25070 */
[----:B------:R-:W1:Y:S01]  /*c390*/  S2R R19, SR_CTAID.Y ;  /* 0x0000000000137919 */ /* 0x000e620000002600 */
[----:B------:R-:W-:Y:S01]  /*c3a0*/  ULDC UR13, c[0x0][0x150] ;  /* 0x00005400000d7ab9 */ /* 0x000fe20000000800 */
[----:B------:R-:W-:Y:S01]  /*c3b0*/  IMAD.MOV.U32 R4, RZ, RZ, R2 ;  /* 0x000000ffff047224 */ /* 0x000fe200078e0002 */
[----:B------:R-:W-:Y:S01]  /*c3c0*/  ISETP.NE.AND.EX P1, PT, RZ, UR9, PT, P1 ;  /* 0x00000009ff007c0c */ /* 0x000fe2000bf25310 */
[----:B------:R-:W-:Y:S01]  /*c3d0*/  IMAD.MOV.U32 R5, RZ, RZ, R3 ;  /* 0x000000ffff057224 */ /* 0x000fe200078e0003 */
[----:B0-----:R-:W-:-:S11]  /*c3e0*/  I2FP.F32.U32 R20, R6 ;  /* 0x0000000600147245 */ /* 0x001fd60000201000 */
[----:B------:R-:W-:Y:S05]  /*c3f0*/  @!P1 BRA `(.L_x_297) ;  /* 0x0000000000289947 */ /* 0x000fea0003800000 */
[----:B------:R-:W-:Y:S02]  /*c400*/  ULDC UR11, c[0x0][0x734] ;  /* 0x0001cd00000b7ab9 */ /* 0x000fe40000000800 */
[----:B------:R-:W-:-:S05]  /*c410*/  IADD3 R5, P1, R2, UR11, RZ ;  /* 0x0000000b02057c10 */ /* 0x000fca000ff3e0ff */
[----:B------:R-:W-:-:S04]  /*c420*/  IMAD.X R21, RZ, RZ, R3, P1 ;  /* 0x000000ffff157224 */ /* 0x000fc800008e0603 */
[----:B------:R-:W-:-:S04]  /*c430*/  IMAD.WIDE.U32 R10, R21, UR8, RZ ;  /* 0x00000008150a7c25 */ /* 0x000fc8000f8e00ff */
[----:B------:R-:W-:-:S04]  /*c440*/  IMAD.WIDE.U32 R10, P1, R5, UR9, R10 ;  /* 0x00000009050a7c25 */ /* 0x000fc8000f82000a */
[----:B------:R-:W-:-:S04]  /*c450*/  IMAD.WIDE.U32 R4, R5, UR8, RZ ;  /* 0x0000000805047c25 */ /* 0x000fc8000f8e00ff */
[----:B------:R-:W-:Y:S01]  /*c460*/  IMAD.MOV.U32 R4, RZ, RZ, R11 ;  /* 0x000000ffff047224 */ /* 0x000fe200078e000b */
[----:B------:R-:W-:Y:S01]  /*c470*/  IADD3 RZ, P3, R5, R10, RZ ;  /* 0x0000000a05ff7210 */ /* 0x000fe20007f7e0ff */
[----:B------:R-:W-:-:S04]  /*c480*/  IMAD.X R5, RZ, RZ, RZ, P1 ;  /* 0x000000ffff057224 */ /* 0x000fc800008e06ff */
[----:B------:R-:W-:-:S08]  /*c490*/  IMAD.WIDE.U32.X R4, R21, UR9, R4, P3 ;  /* 0x0000000915047c25 */ /* 0x000fd000098e0404 */
.L_x_297:
[--C-:B------:R-:W-:Y:S01]  /*c4a0*/  SHF.R.U64 R18, R4, UR12, R5.reuse ;  /* 0x0000000c04127c19 */ /* 0x100fe20008001205 */
[----:B------:R-:W-:Y:S01]  /*c4b0*/  FMUL R20, R20, UR13 ;  /* 0x0000000d14147c20 */ /* 0x000fe20008400000 */
[----:B------:R-:W0:Y:S01]  /*c4c0*/  LDC R21, c[0x0][0x144] ;  /* 0x00005100ff157b82 */ /* 0x000e220000000800 */
[----:B-1----:R-:W-:Y:S01]  /*c4d0*/  I2FP.F32.U32 R10, R19 ;  /* 0x00000013000a7245 */ /* 0x002fe20000201000 */
[----:B------:R-:W-:Y:S01]  /*c4e0*/  ULDC UR11, c[0x0][0x154] ;  /* 0x00005500000b7ab9 */ /* 0x000fe20000000800 */
[----:B------:R-:W-:Y:S01]  /*c4f0*/  SHF.R.U32.HI R4, RZ, UR12, R5 ;  /* 0x0000000cff047c19 */ /* 0x000fe20008011605 */
[----:B------:R-:W-:Y:S01]  /*c500*/  ULDC.64 UR8, c[0x0][0x720] ;  /* 0x0001c80000087ab9 */ /* 0x000fe20000000a00 */
[----:B------:R-:W-:Y:S01]  /*c510*/  IADD3 R5, P1, RZ, -R18, RZ ;  /* 0x80000012ff057210 */ /* 0x000fe20007f3e0ff */
[----:B------:R-:W1:Y:S01]  /*c520*/  F2I.U32.TRUNC.NTZ R20, R20 ;  /* 0x0000001400147305 */ /* 0x000e62000020f000 */
[----:B------:R-:W-:Y:S01]  /*c530*/  FMUL R10, R10, UR11 ;  /* 0x0000000b0a0a7c20 */ /* 0x000fe20008400000 */
[----:B------:R-:W2:Y:S01]  /*c540*/  LDC R22, c[0x0][0x148] ;  /* 0x00005200ff167b82 */ /* 0x000ea20000000800 */
[----:B------:R-:W-:Y:S01]  /*c550*/  ULDC.64 UR12, c[0x0][0x740] ;  /* 0x0001d000000c7ab9 */ /* 0x000fe20000000a00 */
[----:B------:R-:W-:Y:S01]  /*c560*/  IMAD.X R4, RZ, RZ, ~R4, P1 ;  /* 0x000000ffff047224 */ /* 0x000fe200008e0e04 */
[----:B------:R-:W-:-:S03]  /*c570*/  ISETP.NE.U32.AND P1, PT, RZ, UR12, PT ;  /* 0x0000000cff007c0c */ /* 0x000fc6000bf25070 */
[----:B------:R-:W-:Y:S01]  /*c580*/  IMAD R4, R4, UR8, RZ ;  /* 0x0000000804047c24 */ /* 0x000fe2000f8e02ff */
[----:B------:R-:W3:Y:S01]  /*c590*/  F2I.U32.TRUNC.NTZ R10, R10 ;  /* 0x0000000a000a7305 */ /* 0x000ee2000020f000 */
[----:B------:R-:W-:Y:S02]  /*c5a0*/  ISETP.NE.AND.EX P1, PT, RZ, UR13, PT, P1 ;  /* 0x0000000dff007c0c */ /* 0x000fe4000bf25310 */
[C---:B------:R-:W-:Y:S02]  /*c5b0*/  IMAD R11, R5.reuse, UR9, R4 ;  /* 0x00000009050b7c24 */ /* 0x040fe4000f8e0204 */
[----:B------:R-:W-:Y:S01]  /*c5c0*/  IMAD.WIDE.U32 R4, R5, UR8, R2 ;  /* 0x0000000805047c25 */ /* 0x000fe2000f8e0002 */
[----:B------:R-:W-:-:S03]  /*c5d0*/  ULDC UR8, c[0x0][0x718] ;  /* 0x0001c60000087ab9 */ /* 0x000fc60000000800 */
[----:B-1----:R-:W-:Y:S02]  /*c5e0*/  IMAD.MOV R20, RZ, RZ, -R20 ;  /* 0x000000ffff147224 */ /* 0x002fe400078e0a14 */
[----:B------:R-:W-:Y:S02]  /*c5f0*/  IMAD.IADD R5, R5, 0x1, R11 ;  /* 0x0000000105057824 */ /* 0x000fe400078e020b */
[----:B0-----:R-:W-:-:S03]  /*c600*/  IMAD R6, R21, R20, R6 ;  /* 0x0000001415067224 */ /* 0x001fc600078e0206 */
[--C-:B------:R-:W-:Y:S01]  /*c610*/  SHF.R.U64 R20, R4, UR8, R5.reuse ;  /* 0x0000000804147c19 */ /* 0x100fe20008001205 */
[----:B---3--:R-:W-:Y:S01]  /*c620*/  IMAD.MOV R4, RZ, RZ, -R10 ;  /* 0x000000ffff047224 */ /* 0x008fe200078e0a0a */
[----:B------:R-:W-:Y:S01]  /*c630*/  SHF.R.U32.HI R5, RZ, UR8, R5 ;  /* 0x00000008ff057c19 */ /* 0x000fe20008011605 */
[----:B------:R-:W-:Y:S02]  /*c640*/  ULDC UR8, c[0x0][0x708] ;  /* 0x0001c20000087ab9 */ /* 0x000fe40000000800 */
[----:B--2---:R-:W-:Y:S01]  /*c650*/  @P4 IMAD R6, R22, R4, R19 ;  /* 0x0000000416064224 */ /* 0x004fe200078e0213 */
[--C-:B------:R-:W-:Y:S02]  /*c660*/  SHF.R.U64 R22, R20, UR8, R5.reuse ;  /* 0x0000000814167c19 */ /* 0x100fe40008001205 */
[----:B------:R-:W-:Y:S01]  /*c670*/  SHF.R.U32.HI R5, RZ, UR8, R5 ;  /* 0x00000008ff057c19 */ /* 0x000fe20008011605 */
[----:B------:R-:W-:-:S03]  /*c680*/  ULDC UR8, c[0x0][0x758] ;  /* 0x0001d60000087ab9 */ /* 0x000fc60000000800 */
[--C-:B------:R-:W-:Y:S02]  /*c690*/  SHF.R.U64 R19, R22, UR8, R5.reuse ;  /* 0x0000000816137c19 */ /* 0x100fe40008001205 */
[----:B------:R-:W-:-:S03]  /*c6a0*/  SHF.R.U32.HI R21, RZ, UR8, R5 ;  /* 0x00000008ff157c19 */ /* 0x000fc60008011605 */
[----:B------:R-:W-:Y:S02]  /*c6b0*/  IMAD.MOV.U32 R10, RZ, RZ, R19 ;  /* 0x000000ffff0a7224 */ /* 0x000fe400078e0013 */
[----:B------:R-:W-:Y:S01]  /*c6c0*/  IMAD.MOV.U32 R5, RZ, RZ, R21 ;  /* 0x000000ffff057224 */ /* 0x000fe200078e0015 */
[----:B------:R-:W-:Y:S06]  /*c6d0*/  @!P1 BRA `(.L_x_298) ;  /* 0x00000000002c9947 */ /* 0x000fec0003800000 */
        /* <DEDUP_REMOVED lines=9> */
[----:B------:R-:W-:-:S04]  /*c770*/  IMAD.WIDE.U32.X R4, R21, UR13, R4, P3 ;  /* 0x0000000d15047c25 */ /* 0x000fc800098e0404 */
[----:B------:R-:W-:-:S07]  /*c780*/  IMAD.MOV.U32 R10, RZ, RZ, R4 ;  /* 0x000000ffff0a7224 */ /* 0x000fce00078e0004 */
.L_x_298:
[----:B------:R-:W-:Y:S01]  /*c790*/  ULDC UR8, c[0x0][0x748] ;  /* 0x0001d20000087ab9 */ /* 0x000fe20000000800 */
[----:B------:R-:W-:Y:S01]  /*c7a0*/  LOP3.LUT R4, R22, UR7, RZ, 0xc0, !PT ;  /* 0x0000000716047c12 */ /* 0x000fe2000f8ec0ff */
[----:B------:R-:W-:Y:S01]  /*c7b0*/  ULDC UR9, c[0x0][0x710] ;  /* 0x0001c40000097ab9 */ /* 0x000fe20000000800 */
[----:B------:R-:W-:Y:S01]  /*c7c0*/  SHF.R.U64 R5, R10, UR8, R5 ;  /* 0x000000080a057c19 */ /* 0x000fe20008001205 */
[----:B------:R-:W-:Y:S01]  /*c7d0*/  ULDC UR8, c[0x0][0x738] ;  /* 0x0001ce0000087ab9 */ /* 0x000fe20000000800 */
[----:B------:R-:W-:-:S03]  /*c7e0*/  LOP3.LUT R20, R20, UR4, RZ, 0xc0, !PT ;  /* 0x0000000414147c12 */ /* 0x000fc6000f8ec0ff */
[----:B------:R-:W-:Y:S02]  /*c7f0*/  IMAD.MOV R10, RZ, RZ, -R5 ;  /* 0x000000ffff0a7224 */ /* 0x000fe400078e0a05 */
[----:B------:R-:W-:Y:S02]  /*c800*/  IMAD R5, R5, UR5, R4 ;  /* 0x0000000505057c24 */ /* 0x000fe4000f8e0204 */
[----:B------:R-:W-:Y:S01]  /*c810*/  IMAD R19, R10, UR8, R19 ;  /* 0x000000080a137c24 */ /* 0x000fe2000f8e0213 */
[----:B------:R-:W-:Y:S01]  /*c820*/  ULDC UR8, c[0x0][0x700] ;  /* 0x0001c00000087ab9 */ /* 0x000fe20000000800 */
[----:B------:R-:W-:Y:S02]  /*c830*/  IMAD R6, R5, UR9, R6 ;  /* 0x0000000905067c24 */ /* 0x000fe4000f8e0206 */
[----:B------:R-:W-:Y:S02]  /*c840*/  IMAD R19, R19, UR8, R20 ;  /* 0x0000000813137c24 */ /* 0x000fe4000f8e0214 */
[----:B------:R-:W-:-:S02]  /*c850*/  IMAD.MOV.U32 R10, RZ, RZ, 0x1 ;  /* 0x00000001ff0a7424 */ /* 0x000fc400078e00ff */
[----:B------:R-:W-:Y:S01]  /*c860*/  IMAD.MOV.U32 R4, RZ, RZ, R18 ;  /* 0x000000ffff047224 */ /* 0x000fe200078e0012 */
[----:B------:R-:W-:Y:S02]  /*c870*/  SEL R5, R19, R6, !P4 ;  /* 0x0000000613057207 */ /* 0x000fe40006000000 */
[----:B------:R-:W-:-:S07]  /*c880*/  SEL R6, R6, R19, !P4 ;  /* 0x0000001306067207 */ /* 0x000fce0006000000 */
.L_x_296:
[----:B------:R-:W-:Y:S05]  /*c890*/  BSYNC B1 ;  /* 0x0000000000017941 */ /* 0x000fea0003800000 */
.L_x_295:
[----:B------:R-:W-:-:S13]  /*c8a0*/  LOP3.LUT P1, RZ, R10, 0xff, RZ, 0xc0, !PT ;  /* 0x000000ff0aff7812 */ /* 0x000fda000782c0ff */
[----:B------:R-:W-:Y:S05]  /*c8b0*/  @P1 BRA `(.L_x_299) ;  /* 0xfffffff400041947 */ /* 0x000fea000383ffff */
[----:B------:R-:W-:Y:S05]  /*c8c0*/  BSYNC B0 ;  /* 0x0000000000007941 */ /* 0x000fea0003800000 */
.L_x_287:
[----:B------:R-:W-:-:S03]  /*c8d0*/  UMOV UR8, 0xffffffff ;  /* 0xffffffff00087882 */ /* 0x000fc60000000000 */
[----:B------:R-:W-:Y:S05]  /*c8e0*/  BRA.DIV UR8, `(.L_x_300) ;  /* 0x0000000a08547947 */ /* 0x000fea000b800000 */
[----:B------:R-:W-:-:S13]  /*c8f0*/  ELECT P0, URZ, PT ;  /* 0x00000000003f782f */ /* 0x000fda0003800000 */
.L_x_324:
[----:B------:R-:W-:Y:S04]  /*c900*/  BSSY B0, `(.L_x_301) ;  /* 0x0000073000007945 */ /* 0x000fe80003800000 */
[----:B------:R-:W-:Y:S05]  /*c910*/  @!P0 BRA `(.L_x_302) ;  /* 0x0000000400c48947 */ /* 0x000fea0003800000 */
[----:B------:R-:W-:-:S04]  /*c920*/  LOP3.LUT R7, R7, 0x2, RZ, 0xfc, !PT ;  /* 0x0000000207077812 */ /* 0x000fc800078efcff */
[----:B------:R-:W-:-:S13]  /*c930*/  ISETP.NE.AND P0, PT, R7, 0x3, PT ;  /* 0x000000030700780c */ /* 0x000fda0003f05270 */
[----:B------:R-:W-:Y:S05]  /*c940*/  @!P0 BRA `(.L_x_303) ;  /* 0x0000000000048947 */ /* 0x000fea0003800000 */
[----:B------:R-:W-:Y:S01]  /*c950*/  BPT.TRAP 0x1 ;  /* 0x000000040000795c */ /* 0x000fe20000300000 */
.L_x_303:
[----:B------:R-:W0:Y:S01]  /*c960*/  S2R R3, SR_CgaCtaId ;  /* 0x0000000000037919 */ /* 0x000e220000008800 */
[----:B------:R-:W-:Y:S02]  /*c970*/  MOV R0, 0x400 ;  /* 0x0000040000007802 */ /* 0x000fe40000000f00 */
[----:B------:R-:W-:Y:S02]  /*c980*/  SHF.L.U32 R2, R12, 0x1f, RZ ;  /* 0x0000001f0c027819 */ /* 0x000fe400000006ff */
[----:B0-----:R-:W-:-:S05]  /*c990*/  LEA R0, R3, R0, 0x18 ;  /* 0x0000000003007211 */ /* 0x001fca00078ec0ff */
[----:B------:R-:W-:-:S04]  /*c9a0*/  VIADD R0, R0, 0x60 ;  /* 0x0000006000007836 */ /* 0x000fc80000000000 */
[C---:B------:R-:W-:Y:S02]  /*c9b0*/  IMAD R5, R13.reuse, 0x8, R0 ;  /* 0x000000080d057824 */ /* 0x040fe400078e0200 */
[----:B------:R-:W-:Y:S02]  /*c9c0*/  VIADD R13, R13, 0x1 ;  /* 0x000000010d0d7836 */ /* 0x000fe40000000000 */
[----:B------:R-:W0:Y:S03]  /*c9d0*/  SYNCS.PHASECHK.TRANS64.TRYWAIT P0, [R5+URZ], R2 ;  /* 0x00000002050075a7 */ /* 0x000e26000800017f */
[----:B------:R-:W-:-:S04]  /*c9e0*/  ISETP.NE.AND P1, PT, R13, 0xc, PT ;  /* 0x0000000c0d00780c */ /* 0x000fc80003f25270 */
[----:B------:R-:W-:Y:S02]  /*c9f0*/  SEL R3, RZ, 0x1, P1 ;  /* 0x00000001ff037807 */ /* 0x000fe40000800000 */
[----:B------:R-:W-:Y:S02]  /*ca00*/  SEL R13, R13, RZ, P1 ;  /* 0x000000ff0d0d7207 */ /* 0x000fe40000800000 */
[----:B------:R-:W-:-:S03]  /*ca10*/  LOP3.LUT R12, R12, R3, RZ, 0x3c, !PT ;  /* 0x000000030c0c7212 */ /* 0x000fc600078e3cff */
[----:B------:R-:W-:Y:S01]  /*ca20*/  IMAD R7, R13, 0x8, R0 ;  /* 0x000000080d077824 */ /* 0x000fe200078e0200 */
[----:B------:R-:W-:Y:S01]  /*ca30*/  SHF.L.U32 R4, R12, 0x1f, RZ ;  /* 0x0000001f0c047819 */ /* 0x000fe200000006ff */
[----:B0-----:R-:W-:Y:S06]  /*ca40*/  @!P0 BRA `(.L_x_304) ;  /* 0x0000000800208947 */ /* 0x001fec0003800000 */
.L_x_325:
[----:B------:R-:W1:Y:S01]  /*ca50*/  SYNCS.PHASECHK.TRANS64.TRYWAIT P0, [R7+URZ], R4 ;  /* 0x00000004070075a7 */ /* 0x000e62000800017f */
[----:B0-----:R-:W-:-:S05]  /*ca60*/  VIADD R2, R13, 0x1 ;  /* 0x000000010d027836 */ /* 0x001fca0000000000 */
[----:B------:R-:W-:-:S04]  /*ca70*/  ISETP.NE.AND P1, PT, R2, 0xc, PT ;  /* 0x0000000c0200780c */ /* 0x000fc80003f25270 */
[----:B------:R-:W-:Y:S02]  /*ca80*/  SEL R3, RZ, 0x1, P1 ;  /* 0x00000001ff037807 */ /* 0x000fe40000800000 */
[----:B------:R-:W-:Y:S02]  /*ca90*/  SEL R9, R2, RZ, P1 ;  /* 0x000000ff02097207 */ /* 0x000fe40000800000 */
[----:B------:R-:W-:-:S03]  /*caa0*/  LOP3.LUT R12, R12, R3, RZ, 0x3c, !PT ;  /* 0x000000030c0c7212 */ /* 0x000fc600078e3cff */
[----:B------:R-:W-:Y:S01]  /*cab0*/  IMAD R6, R9, 0x8, R0 ;  /* 0x0000000809067824 */ /* 0x000fe200078e0200 */
[----:B------:R-:W-:Y:S01]  /*cac0*/  SHF.L.U32 R5, R12, 0x1f, RZ ;  /* 0x0000001f0c057819 */ /* 0x000fe200000006ff */
[----:B-1----:R-:W-:Y:S06]  /*cad0*/  @!P0 BRA `(.L_x_305) ;  /* 0x0000000800108947 */ /* 0x002fec0003800000 */
.L_x_326:
[----:B------:R-:W1:Y:S01]  /*cae0*/  SYNCS.PHASECHK.TRANS64.TRYWAIT P0, [R6+URZ], R5 ;  /* 0x00000005060075a7 */ /* 0x000e62000800017f */
[----:B------:R-:W-:-:S05]  /*caf0*/  VIADD R2, R9, 0x1 ;  /* 0x0000000109027836 */ /* 0x000fca0000000000 */
[----:B------:R-:W-:-:S04]  /*cb00*/  ISETP.NE.AND P1, PT, R2, 0xc, PT ;  /* 0x0000000c0200780c */ /* 0x000fc80003f25270 */
[----:B------:R-:W-:Y:S02]  /*cb10*/  SEL R3, RZ, 0x1, P1 ;  /* 0x00000001ff037807 */ /* 0x000fe40000800000 */
[----:B0-----:R-:W-:Y:S02]  /*cb20*/  SEL R7, R2, RZ, P1 ;  /* 0x000000ff02077207 */ /* 0x001fe40000800000 */
[----:B------:R-:W-:-:S03]  /*cb30*/  LOP3.LUT R12, R12, R3, RZ, 0x3c, !PT ;  /* 0x000000030c0c7212 */ /* 0x000fc600078e3cff */
[----:B------:R-:W-:Y:S01]  /*cb40*/  IMAD R9, R7, 0x8, R0 ;  /* 0x0000000807097824 */ /* 0x000fe200078e0200 */
[----:B------:R-:W-:Y:S01]  /*cb50*/  SHF.L.U32 R4, R12, 0x1f, RZ ;  /* 0x0000001f0c047819 */ /* 0x000fe200000006ff */
[----:B-1----:R-:W-:Y:S06]  /*cb60*/  @!P0 BRA `(.L_x_306) ;  /* 0x0000000800008947 */ /* 0x002fec0003800000 */
.L_x_327:
[----:B------:R-:W1:Y:S01]  /*cb70*/  SYNCS.PHASECHK.TRANS64.TRYWAIT P0, [R9+URZ], R4 ;  /* 0x00000004090075a7 */ /* 0x000e62000800017f */
[----:B------:R-:W-:-:S05]  /*cb80*/  VIADD R2, R7, 0x1 ;  /* 0x0000000107027836 */ /* 0x000fca0000000000 */
[----:B------:R-:W-:-:S04]  /*cb90*/  ISETP.NE.AND P1, PT, R2, 0xc, PT ;  /* 0x0000000c0200780c */ /* 0x000fc80003f25270 */
[----:B------:R-:W-:Y:S02]  /*cba0*/  SEL R3, RZ, 0x1, P1 ;  /* 0x00000001ff037807 */ /* 0x000fe40000800000 */
[----:B------:R-:W-:Y:S02]  /*cbb0*/  SEL R7, R2, RZ, P1 ;  /* 0x000000ff02077207 */ /* 0x000fe40000800000 */
[----:B------:R-:W-:-:S03]  /*cbc0*/  LOP3.LUT R12, R12, R3, RZ, 0x3c, !PT ;  /* 0x000000030c0c7212 */ /* 0x000fc600078e3cff */
[----:B0-----:R-:W-:Y:S01]  /*cbd0*/  IMAD R6, R7, 0x8, R0 ;  /* 0x0000000807067824 */ /* 0x001fe200078e0200 */
[----:B------:R-:W-:Y:S01]  /*cbe0*/  SHF.L.U32 R5, R12, 0x1f, RZ ;  /* 0x0000001f0c057819 */ /* 0x000fe200000006ff */
[----:B-1----:R-:W-:Y:S06]  /*cbf0*/  @!P0 BRA `(.L_x_307) ;  /* 0x0000000400f08947 */ /* 0x002fec0003800000 */
.L_x_328:
        /* <DEDUP_REMOVED lines=9> */
.L_x_329:
        /* <DEDUP_REMOVED lines=9> */
.L_x_330:
        /* <DEDUP_REMOVED lines=9> */
.L_x_331:
        /* <DEDUP_REMOVED lines=9> */
.L_x_332:
        /* <DEDUP_REMOVED lines=9> */
.L_x_333:
        /* <DEDUP_REMOVED lines=9> */
.L_x_334:
[----:B------:R-:W1:Y:S01]  /*cf60*/  SYNCS.PHASECHK.TRANS64.TRYWAIT P0, [R6+URZ], R5 ;  /* 0x00000005060075a7 */ /* 0x000e62000800017f */
[----:B------:R-:W-:-:S05]  /*cf70*/  VIADD R2, R7, 0x1 ;  /* 0x0000000107027836 */ /* 0x000fca0000000000 */
[----:B------:R-:W-:-:S04]  /*cf80*/  ISETP.NE.AND P1, PT, R2, 0xc, PT ;  /* 0x0000000c0200780c */ /* 0x000fc80003f25270 */
[----:B0-----:R-:W-:Y:S02]  /*cf90*/  SEL R4, RZ, 0x1, P1 ;  /* 0x00000001ff047807 */ /* 0x001fe40000800000 */
[----:B------:R-:W-:Y:S02]  /*cfa0*/  SEL R3, R2, RZ, P1 ;  /* 0x000000ff02037207 */ /* 0x000fe40000800000 */
[----:B------:R-:W-:Y:S01]  /*cfb0*/  LOP3.LUT R4, R11, R4, RZ, 0x3c, !PT ;  /* 0x000000040b047212 */ /* 0x000fe200078e3cff */
[----:B-1----:R-:W-:Y:S06]  /*cfc0*/  @!P0 BRA `(.L_x_314) ;  /* 0x0000000400888947 */ /* 0x002fec0003800000 */
.L_x_335:
[----:B------:R-:W-:Y:S01]  /*cfd0*/  IMAD R3, R3, 0x8, R0 ;  /* 0x0000000803037824 */ /* 0x000fe200078e0200 */
[----:B------:R-:W-:-:S07]  /*cfe0*/  SHF.L.U32 R0, R4, 0x1f, RZ ;  /* 0x0000001f04007819 */ /* 0x000fce00000006ff */
.L_x_315:
[----:B-1----:R1:W2:Y:S02]  /*cff0*/  SYNCS.PHASECHK.TRANS64.TRYWAIT P0, [R3+URZ], R0 ;  /* 0x00000000030075a7 */ /* 0x0022a4000800017f */
[----:B--2---:R-:W-:Y:S05]  /*d000*/  @!P0 NANOSLEEP.SYNCS 0x989680 ;  /* 0x009896800000895d */ /* 0x004fea0003900000 */
[----:B------:R-:W2:Y:S02]  /*d010*/  @!P0 SYNCS.PHASECHK.TRANS64 P0, [R3+URZ], R0 ;  /* 0x00000000030085a7 */ /* 0x000ea4000800007f */
[----:B--2---:R-:W-:Y:S05]  /*d020*/  @!P0 BRA `(.L_x_315) ;  /* 0xfffffffc00f08947 */ /* 0x004fea000383ffff */
.L_x_302:
[----:B------:R-:W-:Y:S05]  /*d030*/  BSYNC B0 ;  /* 0x0000000000007941 */ /* 0x000fea0003800000 */
.L_x_301:
[----:B------:R-:W-:Y:S05]  /*d040*/  EXIT ;  /* 0x000000000000794d */ /* 0x000fea0003800000 */
.L_x_20:
[----:B0-----:R-:W-:-:S04]  /*d050*/  IMAD.U32 R20, RZ, RZ, UR12 ;  /* 0x0000000cff147e24 */ /* 0x001fc8000f8e00ff */
[----:B------:R0:W1:Y:S03]  /*d060*/  SYNCS.PHASECHK.TRANS64.TRYWAIT P1, [R20+URZ+-0x8], R19 ;  /* 0xfffff813140075a7 */ /* 0x000066000802017f */
[----:B-1----:R-:W-:Y:S05]  /*d070*/  @!P1 NANOSLEEP.SYNCS 0x989680 ;  /* 0x009896800000995d */ /* 0x002fea0003900000 */
[----:B------:R-:W1:Y:S02]  /*d080*/  @!P1 SYNCS.PHASECHK.TRANS64 P1, [R20+URZ+-0x8], R19 ;  /* 0xfffff813140095a7 */ /* 0x000e64000802007f */
[----:B-1----:R-:W-:Y:S05]  /*d090*/  @!P1 BRA `(.L_x_20) ;  /* 0xfffffffc00ec9947 */ /* 0x002fea000383ffff */
[----:B------:R-:W-:Y:S05]  /*d0a0*/  BRA `(.L_x_316) ;  /* 0xffffff4400d47947 */ /* 0x000fea000383ffff */
.L_x_25:
[----:B-1----:R-:W-:-:S04]  /*d0b0*/  IMAD.U32 R23, RZ, RZ, UR8 ;  /* 0x00000008ff177e24 */ /* 0x002fc8000f8e00ff */
[----:B------:R1:W4:Y:S03]  /*d0c0*/  SYNCS.PHASECHK.TRANS64.TRYWAIT P1, [R23+URZ], R22 ;  /* 0x00000016170075a7 */ /* 0x000326000802017f */
[----:B----4-:R-:W-:Y:S05]  /*d0d0*/  @!P1 NANOSLEEP.SYNCS 0x989680 ;  /* 0x009896800000995d */ /* 0x010fea0003900000 */
[----:B------:R-:W4:Y:S02]  /*d0e0*/  @!P1 SYNCS.PHASECHK.TRANS64 P1, [R23+URZ], R22 ;  /* 0x00000016170095a7 */ /* 0x000f24000802007f */
[----:B----4-:R-:W-:Y:S05]  /*d0f0*/  @!P1 BRA `(.L_x_25) ;  /* 0xfffffffc00ec9947 */ /* 0x010fea000383ffff */
[----:B------:R-:W-:Y:S05]  /*d100*/  BRA `(.L_x_24) ;  /* 0xffffff4c00087947 */ /* 0x000fea000383ffff */
.L_x_29:
[----:B0-----:R-:W-:-:S04]  /*d110*/  IMAD.U32 R20, RZ, RZ, UR12 ;  /* 0x0000000cff147e24 */ /* 0x001fc8000f8e00ff */
[----:B------:R0:W1:Y:S03]  /*d120*/  SYNCS.PHASECHK.TRANS64.TRYWAIT P1, [R20+URZ+0x8], R19 ;  /* 0x00000813140075a7 */ /* 0x000066000802017f */
[----:B-1----:R-:W-:Y:S05]  /*d130*/  @!P1 NANOSLEEP.SYNCS 0x989680 ;  /* 0x009896800000995d */ /* 0x002fea0003900000 */
[----:B------:R-:W1:Y:S02]  /*d140*/  @!P1 SYNCS.PHASECHK.TRANS64 P1, [R20+URZ+0x8], R19 ;  /* 0x00000813140095a7 */ /* 0x000e64000802007f */
[----:B-1----:R-:W-:Y:S05]  /*d150*/  @!P1 BRA `(.L_x_29) ;  /* 0xfffffffc00ec9947 */ /* 0x002fea000383ffff */
[----:B------:R-:W-:Y:S05]  /*d160*/  BRA `(.L_x_317) ;  /* 0xffffff4c00cc7947 */ /* 0x000fea000383ffff */
.L_x_288:
[----:B------:R-:W-:Y:S01]  /*d170*/  BSSY B1, `(.L_x_318) ;  /* 0x0000006000017945 */ /* 0x000fe20003800000 */
[----:B------:R-:W-:-:S07]  /*d180*/  IMAD.MOV.U32 R10, RZ, RZ, -0x1 ;  /* 0xffffffffff0a7424 */ /* 0x000fce00078e00ff */
[----:B------:R-:W-:Y:S05]  /*d190*/  WARPSYNC.COLLECTIVE R10, `(.L_x_319) ;  /* 0x000000000a0c7348 */ /* 0x000fea0003c00000 */
[----:B------:R-:W-:Y:S02]  /*d1a0*/  ELECT P1, UR62, PT ;  /* 0x00000000003e782f */ /* 0x000fe40003820000 */
[----:B------:R-:W-:Y:S01]  /*d1b0*/  MOV R10, UR62 ;  /* 0x0000003e000a7c02 */ /* 0x000fe20008000f00 */
[----:B------:R-:W-:Y:S10]  /*d1c0*/  ENDCOLLECTIVE ;  /* 0x000000000000791b */ /* 0x000ff40003800000 */
.L_x_319:
[----:B------:R-:W-:Y:S05]  /*d1d0*/  BSYNC B1 ;  /* 0x0000000000017941 */ /* 0x000fea0003800000 */
.L_x_318:
[----:B------:R-:W-:Y:S05]  /*d1e0*/  BRA `(.L_x_320) ;  /* 0xffffffe800c47947 */ /* 0x000fea000383ffff */
.L_x_291:
[----:B-1----:R1:W2:Y:S02]  /*d1f0*/  SYNCS.PHASECHK.TRANS64.TRYWAIT P1, [R20+URZ+0x60], R11 ;  /* 0x0000600b140075a7 */ /* 0x0022a4000802017f */
[----:B--2---:R-:W-:Y:S05]  /*d200*/  @!P1 NANOSLEEP.SYNCS 0x989680 ;  /* 0x009896800000995d */ /* 0x004fea0003900000 */
[----:B------:R-:W2:Y:S02]  /*d210*/  @!P1 SYNCS.PHASECHK.TRANS64 P1, [R20+URZ+0x60], R11 ;  /* 0x0000600b140095a7 */ /* 0x000ea4000802007f */
[----:B--2---:R-:W-:Y:S05]  /*d220*/  @!P1 BRA `(.L_x_291) ;  /* 0xfffffffc00f09947 */ /* 0x004fea000383ffff */
[----:B------:R-:W-:Y:S05]  /*d230*/  BRA `(.L_x_321) ;  /* 0xffffffe800fc7947 */ /* 0x000fea000383ffff */
.L_x_300:
[----:B------:R-:W-:Y:S01]  /*d240*/  BSSY B0, `(.L_x_322) ;  /* 0x0000006000007945 */ /* 0x000fe20003800000 */
[----:B------:R-:W-:-:S07]  /*d250*/  IMAD.MOV.U32 R10, RZ, RZ, -0x1 ;  /* 0xffffffffff0a7424 */ /* 0x000fce00078e00ff */
[----:B------:R-:W-:Y:S05]  /*d260*/  WARPSYNC.COLLECTIVE R10, `(.L_x_323) ;  /* 0x000000000a0c7348 */ /* 0x000fea0003c00000 */
[----:B------:R-:W-:Y:S02]  /*d270*/  ELECT P1, UR62, PT ;  /* 0x00000000003e782f */ /* 0x000fe40003820000 */
[----:B------:R-:W-:Y:S01]  /*d280*/  MOV R10, UR62 ;  /* 0x0000003e000a7c02 */ /* 0x000fe20008000f00 */
[----:B------:R-:W-:Y:S10]  /*d290*/  ENDCOLLECTIVE ;  /* 0x000000000000791b */ /* 0x000ff40003800000 */
.L_x_323:
[----:B------:R-:W-:Y:S05]  /*d2a0*/  BSYNC B0 ;  /* 0x0000000000007941 */ /* 0x000fea0003800000 */
.L_x_322:
[----:B------:R-:W-:Y:S01]  /*d2b0*/  PLOP3.LUT P0, PT, P1, PT, PT, 0x80, 0x0 ;  /* 0x000000000000781c */ /* 0x000fe20000f0f070 */
[----:B------:R-:W-:-:S12]  /*d2c0*/  BRA `(.L_x_324) ;  /* 0xfffffff4008c7947 */ /* 0x000fd8000383ffff */
.L_x_304:
[----:B0-----:R0:W1:Y:S02]  /*d2d0*/  SYNCS.PHASECHK.TRANS64.TRYWAIT P0, [R5+URZ], R2 ;  /* 0x00000002050075a7 */ /* 0x001064000800017f */
[----:B-1----:R-:W-:Y:S05]  /*d2e0*/  @!P0 NANOSLEEP.SYNCS 0x989680 ;  /* 0x009896800000895d */ /* 0x002fea0003900000 */
[----:B------:R-:W1:Y:S02]  /*d2f0*/  @!P0 SYNCS.PHASECHK.TRANS64 P0, [R5+URZ], R2 ;  /* 0x00000002050085a7 */ /* 0x000e64000800007f */
[----:B-1----:R-:W-:Y:S05]  /*d300*/  @!P0 BRA `(.L_x_304) ;  /* 0xfffffffc00f08947 */ /* 0x002fea000383ffff */
[----:B------:R-:W-:Y:S05]  /*d310*/  BRA `(.L_x_325) ;  /* 0xfffffff400cc7947 */ /* 0x000fea000383ffff */
.L_x_305:
[----:B0-----:R0:W1:Y:S02]  /*d320*/  SYNCS.PHASECHK.TRANS64.TRYWAIT P0, [R7+URZ], R4 ;  /* 0x00000004070075a7 */ /* 0x001064000800017f */
[----:B-1----:R-:W-:Y:S05]  /*d330*/  @!P0 NANOSLEEP.SYNCS 0x989680 ;  /* 0x009896800000895d */ /* 0x002fea0003900000 */
[----:B------:R-:W1:Y:S02]  /*d340*/  @!P0 SYNCS.PHASECHK.TRANS64 P0, [R7+URZ], R4 ;  /* 0x00000004070085a7 */ /* 0x000e64000800007f */
[----:B-1----:R-:W-:Y:S05]  /*d350*/  @!P0 BRA `(.L_x_305) ;  /* 0xfffffffc00f08947 */ /* 0x002fea000383ffff */
[----:B------:R-:W-:Y:S05]  /*d360*/  BRA `(.L_x_326) ;  /* 0xfffffff400dc7947 */ /* 0x000fea000383ffff */
.L_x_306:
[----:B0-----:R0:W1:Y:S02]  /*d370*/  SYNCS.PHASECHK.TRANS64.TRYWAIT P0, [R6+URZ], R5 ;  /* 0x00000005060075a7 */ /* 0x001064000800017f */
[----:B-1----:R-:W-:Y:S05]  /*d380*/  @!P0 NANOSLEEP.SYNCS 0x989680 ;  /* 0x009896800000895d */ /* 0x002fea0003900000 */
[----:B------:R-:W1:Y:S02]  /*d390*/  @!P0 SYNCS.PHASECHK.TRANS64 P0, [R6+URZ], R5 ;  /* 0x00000005060085a7 */ /* 0x000e64000800007f */
[----:B-1----:R-:W-:Y:S05]  /*d3a0*/  @!P0 BRA `(.L_x_306) ;  /* 0xfffffffc00f08947 */ /* 0x002fea000383ffff */
[----:B------:R-:W-:Y:S05]  /*d3b0*/  BRA `(.L_x_327) ;  /* 0xfffffff400ec7947 */ /* 0x000fea000383ffff */
.L_x_307:
[----:B0-----:R0:W1:Y:S02]  /*d3c0*/  SYNCS.PHASECHK.TRANS64.TRYWAIT P0, [R9+URZ], R4 ;  /* 0x00000004090075a7 */ /* 0x001064000800017f */
[----:B-1----:R-:W-:Y:S05]  /*d3d0*/  @!P0 NANOSLEEP.SYNCS 0x989680 ;  /* 0x009896800000895d */ /* 0x002fea0003900000 */
[----:B------:R-:W1:Y:S02]  /*d3e0*/  @!P0 SYNCS.PHASECHK.TRANS64 P0, [R9+URZ], R4 ;  /* 0x00000004090085a7 */ /* 0x000e64000800007f */
[----:B-1----:R-:W-:Y:S05]  /*d3f0*/  @!P0 BRA `(.L_x_307) ;  /* 0xfffffffc00f08947 */ /* 0x002fea000383ffff */
[----:B------:R-:W-:Y:S05]  /*d400*/  BRA `(.L_x_328) ;  /* 0xfffffff400fc7947 */ /* 0x000fea000383ffff */
.L_x_308:
[----:B0-----:R0:W1:Y:S02]  /*d410*/  SYNCS.PHASECHK.TRANS64.TRYWAIT P0, [R6+URZ], R5 ;  /* 0x00000005060075a7 */ /* 0x001064000800017f */
[----:B-1----:R-:W-:Y:S05]  /*d420*/  @!P0 NANOSLEEP.SYNCS 0x989680 ;  /* 0x009896800000895d */ /* 0x002fea0003900000 */
[----:B------:R-:W1:Y:S02]  /*d430*/  @!P0 SYNCS.PHASECHK.TRANS64 P0, [R6+URZ], R5 ;  /* 0x00000005060085a7 */ /* 0x000e64000800007f */
[----:B-1----:R-:W-:Y:S05]  /*d440*/  @!P0 BRA `(.L_x_308) ;  /* 0xfffffffc00f08947 */ /* 0x002fea000383ffff */
[----:B------:R-:W-:Y:S05]  /*d450*/  BRA `(.L_x_329) ;  /* 0xfffffff8000c7947 */ /* 0x000fea000383ffff */
.L_x_309:
[----:B0-----:R0:W1:Y:S02]  /*d460*/  SYNCS.PHASECHK.TRANS64.TRYWAIT P0, [R9+URZ], R4 ;  /* 0x00000004090075a7 */ /* 0x001064000800017f */
[----:B-1----:R-:W-:Y:S05]  /*d470*/  @!P0 NANOSLEEP.SYNCS 0x989680 ;  /* 0x009896800000895d */ /* 0x002fea0003900000 */
[----:B------:R-:W1:Y:S02]  /*d480*/  @!P0 SYNCS.PHASECHK.TRANS64 P0, [R9+URZ], R4 ;  /* 0x00000004090085a7 */ /* 0x000e64000800007f */
[----:B-1----:R-:W-:Y:S05]  /*d490*/  @!P0 BRA `(.L_x_309) ;  /* 0xfffffffc00f08947 */ /* 0x002fea000383ffff */
[----:B------:R-:W-:Y:S05]  /*d4a0*/  BRA `(.L_x_330) ;  /* 0xfffffff8001c7947 */ /* 0x000fea000383ffff */
.L_x_310:
[----:B0-----:R0:W1:Y:S02]  /*d4b0*/  SYNCS.PHASECHK.TRANS64.TRYWAIT P0, [R6+URZ], R5 ;  /* 0x00000005060075a7 */ /* 0x001064000800017f */
[----:B-1----:R-:W-:Y:S05]  /*d4c0*/  @!P0 NANOSLEEP.SYNCS 0x989680 ;  /* 0x009896800000895d */ /* 0x002fea0003900000 */
[----:B------:R-:W1:Y:S02]  /*d4d0*/  @!P0 SYNCS.PHASECHK.TRANS64 P0, [R6+URZ], R5 ;  /* 0x00000005060085a7 */ /* 0x000e64000800007f */
[----:B-1----:R-:W-:Y:S05]  /*d4e0*/  @!P0 BRA `(.L_x_310) ;  /* 0xfffffffc00f08947 */ /* 0x002fea000383ffff */
[----:B------:R-:W-:Y:S05]  /*d4f0*/  BRA `(.L_x_331) ;  /* 0xfffffff8002c7947 */ /* 0x000fea000383ffff */
.L_x_311:
[----:B0-----:R0:W1:Y:S02]  /*d500*/  SYNCS.PHASECHK.TRANS64.TRYWAIT P0, [R9+URZ], R4 ;  /* 0x00000004090075a7 */ /* 0x001064000800017f */
[----:B-1----:R-:W-:Y:S05]  /*d510*/  @!P0 NANOSLEEP.SYNCS 0x989680 ;  /* 0x009896800000895d */ /* 0x002fea0003900000 */
[----:B------:R-:W1:Y:S02]  /*d520*/  @!P0 SYNCS.PHASECHK.TRANS64 P0, [R9+URZ], R4 ;  /* 0x00000004090085a7 */ /* 0x000e64000800007f */
[----:B-1----:R-:W-:Y:S05]  /*d530*/  @!P0 BRA `(.L_x_311) ;  /* 0xfffffffc00f08947 */ /* 0x002fea000383ffff */
[----:B------:R-:W-:Y:S05]  /*d540*/  BRA `(.L_x_332) ;  /* 0xfffffff8003c7947 */ /* 0x000fea000383ffff */
.L_x_312:
[----:B0-----:R0:W1:Y:S02]  /*d550*/  SYNCS.PHASECHK.TRANS64.TRYWAIT P0, [R6+URZ], R5 ;  /* 0x00000005060075a7 */ /* 0x001064000800017f */
[----:B-1----:R-:W-:Y:S05]  /*d560*/  @!P0 NANOSLEEP.SYNCS 0x989680 ;  /* 0x009896800000895d */ /* 0x002fea0003900000 */
[----:B------:R-:W1:Y:S02]  /*d570*/  @!P0 SYNCS.PHASECHK.TRANS64 P0, [R6+URZ], R5 ;  /* 0x00000005060085a7 */ /* 0x000e64000800007f */
[----:B-1----:R-:W-:Y:S05]  /*d580*/  @!P0 BRA `(.L_x_312) ;  /* 0xfffffffc00f08947 */ /* 0x002fea000383ffff */
[----:B------:R-:W-:Y:S05]  /*d590*/  BRA `(.L_x_333) ;  /* 0xfffffff8004c7947 */ /* 0x000fea000383ffff */
.L_x_313:
[----:B0-----:R0:W1:Y:S02]  /*d5a0*/  SYNCS.PHASECHK.TRANS64.TRYWAIT P0, [R9+URZ], R4 ;  /* 0x00000004090075a7 */ /* 0x001064000800017f */
[----:B-1----:R-:W-:Y:S05]  /*d5b0*/  @!P0 NANOSLEEP.SYNCS 0x989680 ;  /* 0x009896800000895d */ /* 0x002fea0003900000 */
[----:B------:R-:W1:Y:S02]  /*d5c0*/  @!P0 SYNCS.PHASECHK.TRANS64 P0, [R9+URZ], R4 ;  /* 0x00000004090085a7 */ /* 0x000e64000800007f */
[----:B-1----:R-:W-:Y:S05]  /*d5d0*/  @!P0 BRA `(.L_x_313) ;  /* 0xfffffffc00f08947 */ /* 0x002fea000383ffff */
[----:B------:R-:W-:Y:S05]  /*d5e0*/  BRA `(.L_x_334) ;  /* 0xfffffff8005c7947 */ /* 0x000fea000383ffff */
.L_x_314:
[----:B0-----:R0:W1:Y:S02]  /*d5f0*/  SYNCS.PHASECHK.TRANS64.TRYWAIT P0, [R6+URZ], R5 ;  /* 0x00000005060075a7 */ /* 0x001064000800017f */
[----:B-1----:R-:W-:Y:S05]  /*d600*/  @!P0 NANOSLEEP.SYNCS 0x989680 ;  /* 0x009896800000895d */ /* 0x002fea0003900000 */
[----:B------:R-:W1:Y:S02]  /*d610*/  @!P0 SYNCS.PHASECHK.TRANS64 P0, [R6+URZ], R5 ;  /* 0x00000005060085a7 */ /* 0x000e64000800007f */
[----:B-1----:R-:W-:Y:S05]  /*d620*/  @!P0 BRA `(.L_x_314) ;  /* 0xfffffffc00f08947 */ /* 0x002fea000383ffff */
[----:B------:R-:W-:Y:S05]  /*d630*/  BRA `(.L_x_335) ;  /* 0xfffffff800647947 */ /* 0x000fea000383ffff */
.L_x_336:
[----:B------:R-:W-:-:S00]  /*d640*/  BRA `(.L_x_336) ;  /* 0xfffffffc00fc7947 */ /* 0x000fc0000383ffff */
[----:B------:R-:W-:-:S00]  /*d650*/  NOP ;  /* 0x0000000000007918 */ /* 0x000fc00000000000 */
        /* <DEDUP_REMOVED lines=10> */
.L_x_337:


//--------------------- .nv.shared._ZN7cutlass13device_kernelINS_4gemm6kernel13GemmUniversalIN4cute5tupleIJiiiiEEENS1_10collective13CollectiveMmaINS1_40MainloopSm90TmaGmmaWarpSpecializedSparseILi12ENS5_IJNS4_1CILi1EEENSA_ILi2EEESB_EEENS1_32KernelTmaWarpSpecializedPingpongEEENS5_IJNSA_ILi64EEENSA_ILi256EEESG_EEEaNS5_IJNS4_6LayoutINS5_IJiNS5_IJSC_iEEEiEEENS5_IJlNS5_IJSB_SC_EEElEEEEENSJ_INS5_IJNS5_IJSG_iEEESP_iEEENS5_IJNS5_IJSG_NSA_ILi4096EEEEEENS5_IJSB_lEEElEEEEEEEEaNS5_IJlSB_lEEENS4_8TiledMMAINS4_8MMA_AtomIJNS4_4SM904GMMA6SPARSE28GMMA_64x256x64_S32S8S8_SS_TNILNS11_9SparseSelE0EEEEEENSJ_INS5_IJSB_SB_SB_EEENS5_IJNSA_ILi0EEES18_S18_EEEEENS5_IJNS4_10UnderscoreES1B_S1B_EEEEENS4_23SM90_TMA_LOAD_MULTICASTENS4_14ComposedLayoutINS4_7SwizzleILi1ELi4ELi3EEENS4_25smem_sparse_ptr_flag_bitsILi2ELi8EEENSJ_INS5_IJNS5_IJSB_NSA_ILi8EEEEEENS5_IJSC_NSA_ILi32EEEEEEEEENS5_IJNS5_IJS18_SG_EEESM_EEEEEEEvNS4_8identityENS4_13SM90_TMA_LOADENS1F_INS1G_ILi2ELi4ELi3EEENS4_18smem_ptr_flag_bitsILi8EEENSJ_INS5_IJS1K_SG_EEENS5_IJSG_SB_EEEEEEEvS1T_EENS_8epilogue10collective6detail29Sm90TmaWarpSpecializedAdapterINS24_15DefaultEpilogueIiNS5_IJSB_llEEES28_NS23_6thread17LinearCombinationIiLi1EiiLNS29_9ScaleType4KindE0ELNS_15FloatRoundStyleE2EiEENS1_15EpilogueDefaultEEEEEvvEEEEvNT_6ParamsE --------------------------
	.section	.nv.shared._ZN7cutlass13device_kernelINS_4gemm6kernel13GemmUniversalIN4cute5tupleIJiiiiEEENS1_10collective13CollectiveMmaINS1_40MainloopSm90TmaGmmaWarpSpecializedSparseILi12ENS5_IJNS4_1CILi1EEENSA_ILi2EEESB_EEENS1_32KernelTmaWarpSpecializedPingpongEEENS5_IJNSA_ILi64EEENSA_ILi256EEESG_EEEaNS5_IJNS4_6LayoutINS5_IJiNS5_IJSC_iEEEiEEENS5_IJlNS5_IJSB_SC_EEElEEEEENSJ_INS5_IJNS5_IJSG_iEEESP_iEEENS5_IJNS5_IJSG_NSA_ILi4096EEEEEENS5_IJSB_lEEElEEEEEEEEaNS5_IJlSB_lEEENS4_8TiledMMAINS4_8MMA_AtomIJNS4_4SM904GMMA6SPARSE28GMMA_64x256x64_S32S8S8_SS_TNILNS11_9SparseSelE0EEEEEENSJ_INS5_IJSB_SB_SB_EEENS5_IJNSA_ILi0EEES18_S18_EEEEENS5_IJNS4_10UnderscoreES1B_S1B_EEEEENS4_23SM90_TMA_LOAD_MULTICASTENS4_14ComposedLayoutINS4_7SwizzleILi1ELi4ELi3EEENS4_25smem_sparse_ptr_flag_bitsILi2ELi8EEENSJ_INS5_IJNS5_IJSB_NSA_ILi8EEEEEENS5_IJSC_NSA_ILi32EEEEEEEEENS5_IJNS5_IJS18_SG_EEESM_EEEEEEEvNS4_8identityENS4_13SM90_TMA_LOADENS1F_INS1G_ILi2ELi4ELi3EEENS4_18smem_ptr_flag_bitsILi8EEENSJ_INS5_IJS1K_SG_EEENS5_IJSG_SB_EEEEEEEvS1T_EENS_8epilogue10collective6detail29Sm90TmaWarpSpecializedAdapterINS24_15DefaultEpilogueIiNS5_IJSB_llEEES28_NS23_6thread17LinearCombinationIiLi1EiiLNS29_9ScaleType4KindE0ELNS_15FloatRoundStyleE2EiEENS1_15EpilogueDefaultEEEEEvvEEEEvNT_6ParamsE,"aw",@nobits
	.sectionflags	@""
	.align	16
	.zero		1024


//--------------------- .nv.shared.reserved.0     --------------------------
	.section	.nv.shared.reserved.0,"aw",@nobits
	.weak		__nv_reservedSMEM_offset_0_alias
	.size		__nv_reservedSMEM_offset_0_alias, 0, 0
	.other		__nv_reservedSMEM_offset_0_alias,@"STO_CUDA_RESERVED_SHARED STV_DEFAULT"
__nv_reservedSMEM_offset_0_alias:
	.zero		0


//--------------------- .nv.global                --------------------------
	.section	.nv.global,"aw",@nobits
.nv.global:
	.type		_ZN39_INTERNAL_4f9b3219_4_k_cu_73762dce_26674cute1_E,@object
	.size		_ZN39_INTERNAL_4f9b3219_4_k_cu_73762dce_26674cute1_E,(_ZN39_INTERNAL_4f9b3219_4_k_cu_73762dce_26674cuda3std3__45__cpo6cbeginE - _ZN39_INTERNAL_4f9b3219_4_k_cu_73762dce_26674cute1_E)
_ZN39_INTERNAL_4f9b3219_4_k_cu_73762dce_26674cute1_E:
	.zero		1
	.type		_ZN39_INTERNAL_4f9b3219_4_k_cu_73762dce_26674cuda3std3__45__cpo6cbeginE,@object
	.size		_ZN39_INTERNAL_4f9b3219_4_k_cu_73762dce_26674cuda3std3__45__cpo6cbeginE,(_ZN39_INTERNAL_4f9b3219_4_k_cu_73762dce_26674cuda3std3__48in_placeE - _ZN39_INTERNAL_4f9b3219_4_k_cu_73762dce_26674cuda3std3__45__cpo6cbeginE)
_ZN39_INTERNAL_4f9b3219_4_k_cu_73762dce_26674cuda3std3__45__cpo6cbeginE:
	.zero		1
	.type		_ZN39_INTERNAL_4f9b3219_4_k_cu_73762dce_26674cuda3std3__48in_placeE,@object
	.size		_ZN39_INTERNAL_4f9b3219_4_k_cu_73762dce_26674cuda3std3__48in_placeE,(_ZN39_INTERNAL_4f9b3219_4_k_cu_73762dce_26674cuda3std6ranges3__45__cpo9iter_moveE - _ZN39_INTERNAL_4f9b3219_4_k_cu_73762dce_26674cuda3std3__48in_placeE)
_ZN39_INTERNAL_4f9b3219_4_k_cu_73762dce_26674cuda3std3__48in_placeE:
	.zero		1
	.type		_ZN39_INTERNAL_4f9b3219_4_k_cu_73762dce_26674cuda3std6ranges3__45__cpo9iter_moveE,@object
	.size		_ZN39_INTERNAL_4f9b3219_4_k_cu_73762dce_26674cuda3std6ranges3__45__cpo9iter_moveE,(_ZN39_INTERNAL_4f9b3219_4_k_cu_73762dce_26674cuda3std3__45__cpo5beginE - _ZN39_INTERNAL_4f9b3219_4_k_cu_73762dce_26674cuda3std6ranges3__45__cpo9iter_moveE)
_ZN39_INTERNAL_4f9b3219_4_k_cu_73762dce_26674cuda3std6ranges3__45__cpo9iter_moveE:
	.zero		1
	.type		_ZN39_INTERNAL_4f9b3219_4_k_cu_73762dce_26674cuda3std3__45__cpo5beginE,@object
	.size		_ZN39_INTERNAL_4f9b3219_4_k_cu_73762dce_26674cuda3std3__45__cpo5beginE,(_ZN39_INTERNAL_4f9b3219_4_k_cu_73762dce_26674cuda3std3__441_GLOBAL__N__4f9b3219_4_k_cu_73762dce_26676ignoreE - _ZN39_INTERNAL_4f9b3219_4_k_cu_73762dce_26674cuda3std3__45__cpo5beginE)
_ZN39_INTERNAL_4f9b3219_4_k_cu_73762dce_26674cuda3std3__45__cpo5beginE:
	.zero		1
	.type		_ZN39_INTERNAL_4f9b3219_4_k_cu_73762dce_26674cuda3std3__441_GLOBAL__N__4f9b3219_4_k_cu_73762dce_26676ignoreE,@object
	.size		_ZN39_INTERNAL_4f9b3219_4_k_cu_73762dce_26674cuda3std3__441_GLOBAL__N__4f9b3219_4_k_cu_73762dce_26676ignoreE,(_ZN39_INTERNAL_4f9b3219_4_k_cu_73762dce_26674cute7productE - _ZN39_INTERNAL_4f9b3219_4_k_cu_73762dce_26674cuda3std3__441_GLOBAL__N__4f9b3219_4_k_cu_73762dce_26676ignoreE)
_ZN39_INTERNAL_4f9b3219_4_k_cu_73762dce_26674cuda3std3__441_GLOBAL__N__4f9b3219_4_k_cu_73762dce_26676ignoreE:
	.zero		1
	.type		_ZN39_INTERNAL_4f9b3219_4_k_cu_73762dce_26674cute7productE,@object
	.size		_ZN39_INTERNAL_4f9b3219_4_k_cu_73762dce_26674cute7productE,(_ZN39_INTERNAL_4f9b3219_4_k_cu_73762dce_26674cuda3std3__45__cpo3endE - _ZN39_INTERNAL_4f9b3219_4_k_cu_73762dce_26674cute7productE)
_ZN39_INTERNAL_4f9b3219_4_k_cu_73762dce_26674cute7productE:
	.zero		1
	.type		_ZN39_INTERNAL_4f9b3219_4_k_cu_73762dce_26674cuda3std3__45__cpo3endE,@object
	.size		_ZN39_INTERNAL_4f9b3219_4_k_cu_73762dce_26674cuda3std3__45__cpo3endE,(_ZN39_INTERNAL_4f9b3219_4_k_cu_73762dce_26674cuda3std3__419piecewise_constructE - _ZN39_INTERNAL_4f9b3219_4_k_cu_73762dce_26674cuda3std3__45__cpo3endE)
_ZN39_INTERNAL_4f9b3219_4_k_cu_73762dce_26674cuda3std3__45__cpo3endE:
	.zero		1
	.type		_ZN39_INTERNAL_4f9b3219_4_k_cu_73762dce_26674cuda3std3__419piecewise_constructE,@object
	.size		_ZN39_INTERNAL_4f9b3219_4_k_cu_73762dce_26674cuda3std3__419piecewise_constructE,(_ZN39_INTERNAL_4f9b3219_4_k_cu_73762dce_26674cuda3std3__45__cpo4cendE - _ZN39_INTERNAL_4f9b3219_4_k_cu_73762dce_26674cuda3std3__419piecewise_constructE)
_ZN39_INTERNAL_4f9b3219_4_k_cu_73762dce_26674cuda3std3__419piecewise_constructE:
	.zero		1
	.type		_ZN39_INTERNAL_4f9b3219_4_k_cu_73762dce_26674cuda3std3__45__cpo4cendE,@object
	.size		_ZN39_INTERNAL_4f9b3219_4_k_cu_73762dce_26674cuda3std3__45__cpo4cendE,(_ZN39_INTERNAL_4f9b3219_4_k_cu_73762dce_26674cuda3std6ranges3__45__cpo4swapE - _ZN39_INTERNAL_4f9b3219_4_k_cu_73762dce_26674cuda3std3__45__cpo4cendE)
_ZN39_INTERNAL_4f9b3219_4_k_cu_73762dce_26674cuda3std3__45__cpo4cendE:
	.zero		1
	.type		_ZN39_INTERNAL_4f9b3219_4_k_cu_73762dce_26674cuda3std6ranges3__45__cpo4swapE,@object
	.size		_ZN39_INTERNAL_4f9b3219_4_k_cu_73762dce_26674cuda3std6ranges3__45__cpo4swapE,(.L_7 - _ZN39_INTERNAL_4f9b3219_4_k_cu_73762dce_26674cuda3std6ranges3__45__cpo4swapE)
_ZN39_INTERNAL_4f9b3219_4_k_cu_73762dce_26674cuda3std6ranges3__45__cpo4swapE:
	.zero		1
.L_7:


//--------------------- .nv.constant0._ZN7cutlass13device_kernelINS_4gemm6kernel13GemmUniversalIN4cute5tupleIJiiiiEEENS1_10collective13CollectiveMmaINS1_40MainloopSm90TmaGmmaWarpSpecializedSparseILi12ENS5_IJNS4_1CILi1EEENSA_ILi2EEESB_EEENS1_32KernelTmaWarpSpecializedPingpongEEENS5_IJNSA_ILi64EEENSA_ILi256EEESG_EEEaNS5_IJNS4_6LayoutINS5_IJiNS5_IJSC_iEEEiEEENS5_IJlNS5_IJSB_SC_EEElEEEEENSJ_INS5_IJNS5_IJSG_iEEESP_iEEENS5_IJNS5_IJSG_NSA_ILi4096EEEEEENS5_IJSB_lEEElEEEEEEEEaNS5_IJlSB_lEEENS4_8TiledMMAINS4_8MMA_AtomIJNS4_4SM904GMMA6SPARSE28GMMA_64x256x64_S32S8S8_SS_TNILNS11_9SparseSelE0EEEEEENSJ_INS5_IJSB_SB_SB_EEENS5_IJNSA_ILi0EEES18_S18_EEEEENS5_IJNS4_10UnderscoreES1B_S1B_EEEEENS4_23SM90_TMA_LOAD_MULTICASTENS4_14ComposedLayoutINS4_7SwizzleILi1ELi4ELi3EEENS4_25smem_sparse_ptr_flag_bitsILi2ELi8EEENSJ_INS5_IJNS5_IJSB_NSA_ILi8EEEEEENS5_IJSC_NSA_ILi32EEEEEEEEENS5_IJNS5_IJS18_SG_EEESM_EEEEEEEvNS4_8identityENS4_13SM90_TMA_LOADENS1F_INS1G_ILi2ELi4ELi3EEENS4_18smem_ptr_flag_bitsILi8EEENSJ_INS5_IJS1K_SG_EEENS5_IJSG_SB_EEEEEEEvS1T_EENS_8epilogue10collective6detail29Sm90TmaWarpSpecializedAdapterINS24_15DefaultEpilogueIiNS5_IJSB_llEEES28_NS23_6thread17LinearCombinationIiLi1EiiLNS29_9ScaleType4KindE0ELNS_15FloatRoundStyleE2EiEENS1_15EpilogueDefaultEEEEEvvEEEEvNT_6ParamsE --------------------------
	.section	.nv.constant0._ZN7cutlass13device_kernelINS_4gemm6kernel13GemmUniversalIN4cute5tupleIJiiiiEEENS1_10collective13CollectiveMmaINS1_40MainloopSm90TmaGmmaWarpSpecializedSparseILi12ENS5_IJNS4_1CILi1EEENSA_ILi2EEESB_EEENS1_32KernelTmaWarpSpecializedPingpongEEENS5_IJNSA_ILi64EEENSA_ILi256EEESG_EEEaNS5_IJNS4_6LayoutINS5_IJiNS5_IJSC_iEEEiEEENS5_IJlNS5_IJSB_SC_EEElEEEEENSJ_INS5_IJNS5_IJSG_iEEESP_iEEENS5_IJNS5_IJSG_NSA_ILi4096EEEEEENS5_IJSB_lEEElEEEEEEEEaNS5_IJlSB_lEEENS4_8TiledMMAINS4_8MMA_AtomIJNS4_4SM904GMMA6SPARSE28GMMA_64x256x64_S32S8S8_SS_TNILNS11_9SparseSelE0EEEEEENSJ_INS5_IJSB_SB_SB_EEENS5_IJNSA_ILi0EEES18_S18_EEEEENS5_IJNS4_10UnderscoreES1B_S1B_EEEEENS4_23SM90_TMA_LOAD_MULTICASTENS4_14ComposedLayoutINS4_7SwizzleILi1ELi4ELi3EEENS4_25smem_sparse_ptr_flag_bitsILi2ELi8EEENSJ_INS5_IJNS5_IJSB_NSA_ILi8EEEEEENS5_IJSC_NSA_ILi32EEEEEEEEENS5_IJNS5_IJS18_SG_EEESM_EEEEEEEvNS4_8identityENS4_13SM90_TMA_LOADENS1F_INS1G_ILi2ELi4ELi3EEENS4_18smem_ptr_flag_bitsILi8EEENSJ_INS5_IJS1K_SG_EEENS5_IJSG_SB_EEEEEEEvS1T_EENS_8epilogue10collective6detail29Sm90TmaWarpSpecializedAdapterINS24_15DefaultEpilogueIiNS5_IJSB_llEEES28_NS23_6thread17LinearCombinationIiLi1EiiLNS29_9ScaleType4KindE0ELNS_15FloatRoundStyleE2EiEENS1_15EpilogueDefaultEEEEEvvEEEEvNT_6ParamsE,"a",@progbits
	.sectionflags	@""
	.align	4
.nv.constant0._ZN7cutlass13device_kernelINS_4gemm6kernel13GemmUniversalIN4cute5tupleIJiiiiEEENS1_10collective13CollectiveMmaINS1_40MainloopSm90TmaGmmaWarpSpecializedSparseILi12ENS5_IJNS4_1CILi1EEENSA_ILi2EEESB_EEENS1_32KernelTmaWarpSpecializedPingpongEEENS5_IJNSA_ILi64EEENSA_ILi256EEESG_EEEaNS5_IJNS4_6LayoutINS5_IJiNS5_IJSC_iEEEiEEENS5_IJlNS5_IJSB_SC_EEElEEEEENSJ_INS5_IJNS5_IJSG_iEEESP_iEEENS5_IJNS5_IJSG_NSA_ILi4096EEEEEENS5_IJSB_lEEElEEEEEEEEaNS5_IJlSB_lEEENS4_8TiledMMAINS4_8MMA_AtomIJNS4_4SM904GMMA6SPARSE28GMMA_64x256x64_S32S8S8_SS_TNILNS11_9SparseSelE0EEEEEENSJ_INS5_IJSB_SB_SB_EEENS5_IJNSA_ILi0EEES18_S18_EEEEENS5_IJNS4_10UnderscoreES1B_S1B_EEEEENS4_23SM90_TMA_LOAD_MULTICASTENS4_14ComposedLayoutINS4_7SwizzleILi1ELi4ELi3EEENS4_25smem_sparse_ptr_flag_bitsILi2ELi8EEENSJ_INS5_IJNS5_IJSB_NSA_ILi8EEEEEENS5_IJSC_NSA_ILi32EEEEEEEEENS5_IJNS5_IJS18_SG_EEESM_EEEEEEEvNS4_8identityENS4_13SM90_TMA_LOADENS1F_INS1G_ILi2ELi4ELi3EEENS4_18smem_ptr_flag_bitsILi8EEENSJ_INS5_IJS1K_SG_EEENS5_IJSG_SB_EEEEEEEvS1T_EENS_8epilogue10collective6detail29Sm90TmaWarpSpecializedAdapterINS24_15DefaultEpilogueIiNS5_IJSB_llEEES28_NS23_6thread17LinearCombinationIiLi1EiiLNS29_9ScaleType4KindE0ELNS_15FloatRoundStyleE2EiEENS1_15EpilogueDefaultEEEEEvvEEEEvNT_6ParamsE:
	.zero		1920


//--------------------- SYMBOLS --------------------------

	.type		.nv.reservedSmem.offset0,@object
	.size		.nv.reservedSmem.offset0,0x4
